// auto-generated by cutlass_sweep.gemm — config: {"arch": "sm_90", "cluster_m": 1, "cluster_n": 1, "dtype": "e5m2", "dtype_b": "e5m2", "layout": "nt", "stages": 0, "tile_k": 64, "tile_m": 128, "tile_n": 256}
#include "cutlass/cutlass.h"
#include "cutlass/gemm/collective/collective_builder.hpp"
#include "cutlass/gemm/device/gemm_universal_adapter.h"
#include "cutlass/gemm/kernel/gemm_universal.hpp"
#include "cutlass/epilogue/collective/collective_builder.hpp"

using ElemA = cutlass::float_e5m2_t;
using ElemB = cutlass::float_e5m2_t;
using ElemCD = cutlass::float_e5m2_t;
using Acc  = float;
using TileShape    = cute::Shape<cute::_128, cute::_256, cute::_64>;
using ClusterShape = cute::Shape<cute::_1, cute::_1, cute::_1>;

using CollectiveEpilogue = typename cutlass::epilogue::collective::CollectiveBuilder<
    cutlass::arch::Sm90, cutlass::arch::OpClassTensorOp,
    TileShape, ClusterShape,
    cutlass::epilogue::collective::EpilogueTileAuto,
    Acc, Acc,
    ElemCD, cutlass::layout::RowMajor, 128 / cutlass::sizeof_bits<ElemCD>::value,
    ElemCD, cutlass::layout::RowMajor, 128 / cutlass::sizeof_bits<ElemCD>::value,
    cutlass::epilogue::collective::EpilogueScheduleAuto
  >::CollectiveOp;

using CollectiveMainloop = typename cutlass::gemm::collective::CollectiveBuilder<
    cutlass::arch::Sm90, cutlass::arch::OpClassTensorOp,
    ElemA, cutlass::layout::RowMajor, 128 / cutlass::sizeof_bits<ElemA>::value,
    ElemB, cutlass::layout::ColumnMajor, 128 / cutlass::sizeof_bits<ElemB>::value,
    Acc,
    TileShape, ClusterShape,
    cutlass::gemm::collective::StageCountAutoCarveout<static_cast<int>(sizeof(typename CollectiveEpilogue::SharedStorage))>,
    cutlass::gemm::collective::KernelScheduleAuto
  >::CollectiveOp;

using GemmKernel = cutlass::gemm::kernel::GemmUniversal<
    cute::Shape<int,int,int,int>,
    CollectiveMainloop,
    CollectiveEpilogue
>;
using Gemm = cutlass::gemm::device::GemmUniversalAdapter<GemmKernel>;

// Force the device kernel symbol into the cubin without needing a host main.
auto* _anchor = &cutlass::device_kernel<GemmKernel>;


// ===== COMPILED SASS (sm_90a) =====

	.target	sm_90a

	.elftype	@"ET_EXEC"


//--------------------- .note.nv.tkinfo           --------------------------
	.section	.note.nv.tkinfo,"",@"SHT_NOTE"
	.sectionflags	@"SHF_NOTE_NV_TKINFO"
	.tkinfo
        /*0018*/ 	.word	0x00000002
        /*0030*/ 	.string	""
        /*0030*/ 	.string	"ptxas"
        /*0030*/ 	.string	"Cuda compilation tools, release 13.0, V13.0.88"
        /*0030*/ 	.string	"Build cuda_13.0.r13.0/compiler.36424714_0"
        /*0030*/ 	.string	"-arch sm_90a -m 64 "



//--------------------- .note.nv.cuinfo           --------------------------
	.section	.note.nv.cuinfo,"",@"SHT_NOTE"
	.sectionflags	@"SHF_NOTE_NV_CUINFO"
        /*0018*/ 	.short	0x0002
        /*001a*/ 	.short	0x005a
        /*001c*/ 	.short	0x0082
	.zero		2


//--------------------- .nv.info                  --------------------------
	.section	.nv.info,"",@"SHT_CUDA_INFO"
	.align	4


	//----- nvinfo : EIATTR_REGCOUNT
	.align		4
        /*0000*/ 	.byte	0x04, 0x2f
        /*0002*/ 	.short	(.L_12 - .L_11)
	.align		4
.L_11:
        /*0004*/ 	.word	index@(_ZN7cutlass13device_kernelINS_4gemm6kernel13GemmUniversalIN4cute5tupleIJiiiiEEENS1_10collective13CollectiveMmaINS1_37MainloopSm90TmaGmmaWarpSpecializedFP8ILi9ENS5_IJNS4_1CILi1EEESB_SB_EEENS1_35KernelTmaWarpSpecializedCooperativeEEENS5_IJNSA_ILi128EEENSA_ILi256EEENSA_ILi64EEEEEENS_12float_e5m2_tENS5_IJlSB_lEEESJ_SK_NS4_8TiledMMAINS4_8MMA_AtomIJNS4_4SM904GMMA31MMA_64x256x32_F32E5M2E5M2_SS_TNILNSO_7ScaleInE1ELSQ_1EEEEEENS4_6LayoutINS5_IJNSA_ILi2EEESB_SB_EEENS5_IJSB_NSA_ILi0EEESW_EEEEENS5_IJNS4_10UnderscoreESZ_SZ_EEEEENS4_13SM90_TMA_LOADENS4_14ComposedLayoutINS4_7SwizzleILi2ELi4ELi3EEENS4_18smem_ptr_flag_bitsILi8EEENST_INS5_IJNSA_ILi8EEESH_EEENS5_IJSH_SB_EEEEEEEvNS4_8identityES12_S1C_vS1D_EENS_8epilogue10collective6detail29Sm90TmaWarpSpecializedAdapterINS1G_15DefaultEpilogueISJ_SK_SK_NS1F_6thread17LinearCombinationISJ_Li1EffLNS1K_9ScaleType4KindE0ELNS_15FloatRoundStyleE2ESJ_EENS1_15EpilogueDefaultEEEEEvvEEEEvNT_6ParamsE)
        /*0008*/ 	.word	0x000000a8


	//----- nvinfo : EIATTR_FRAME_SIZE
	.align		4
.L_12:
        /*000c*/ 	.byte	0x04, 0x11
        /*000e*/ 	.short	(.L_14 - .L_13)
	.align		4
.L_13:
        /*0010*/ 	.word	index@(_ZN7cutlass13device_kernelINS_4gemm6kernel13GemmUniversalIN4cute5tupleIJiiiiEEENS1_10collective13CollectiveMmaINS1_37MainloopSm90TmaGmmaWarpSpecializedFP8ILi9ENS5_IJNS4_1CILi1EEESB_SB_EEENS1_35KernelTmaWarpSpecializedCooperativeEEENS5_IJNSA_ILi128EEENSA_ILi256EEENSA_ILi64EEEEEENS_12float_e5m2_tENS5_IJlSB_lEEESJ_SK_NS4_8TiledMMAINS4_8MMA_AtomIJNS4_4SM904GMMA31MMA_64x256x32_F32E5M2E5M2_SS_TNILNSO_7ScaleInE1ELSQ_1EEEEEENS4_6LayoutINS5_IJNSA_ILi2EEESB_SB_EEENS5_IJSB_NSA_ILi0EEESW_EEEEENS5_IJNS4_10UnderscoreESZ_SZ_EEEEENS4_13SM90_TMA_LOADENS4_14ComposedLayoutINS4_7SwizzleILi2ELi4ELi3EEENS4_18smem_ptr_flag_bitsILi8EEENST_INS5_IJNSA_ILi8EEESH_EEENS5_IJSH_SB_EEEEEEEvNS4_8identityES12_S1C_vS1D_EENS_8epilogue10collective6detail29Sm90TmaWarpSpecializedAdapterINS1G_15DefaultEpilogueISJ_SK_SK_NS1F_6thread17LinearCombinationISJ_Li1EffLNS1K_9ScaleType4KindE0ELNS_15FloatRoundStyleE2ESJ_EENS1_15EpilogueDefaultEEEEEvvEEEEvNT_6ParamsE)
        /*0014*/ 	.word	0x00000100


	//----- nvinfo : EIATTR_MIN_STACK_SIZE
	.align		4
.L_14:
        /*0018*/ 	.byte	0x04, 0x12
        /*001a*/ 	.short	(.L_16 - .L_15)
	.align		4
.L_15:
        /*001c*/ 	.word	index@(_ZN7cutlass13device_kernelINS_4gemm6kernel13GemmUniversalIN4cute5tupleIJiiiiEEENS1_10collective13CollectiveMmaINS1_37MainloopSm90TmaGmmaWarpSpecializedFP8ILi9ENS5_IJNS4_1CILi1EEESB_SB_EEENS1_35KernelTmaWarpSpecializedCooperativeEEENS5_IJNSA_ILi128EEENSA_ILi256EEENSA_ILi64EEEEEENS_12float_e5m2_tENS5_IJlSB_lEEESJ_SK_NS4_8TiledMMAINS4_8MMA_AtomIJNS4_4SM904GMMA31MMA_64x256x32_F32E5M2E5M2_SS_TNILNSO_7ScaleInE1ELSQ_1EEEEEENS4_6LayoutINS5_IJNSA_ILi2EEESB_SB_EEENS5_IJSB_NSA_ILi0EEESW_EEEEENS5_IJNS4_10UnderscoreESZ_SZ_EEEEENS4_13SM90_TMA_LOADENS4_14ComposedLayoutINS4_7SwizzleILi2ELi4ELi3EEENS4_18smem_ptr_flag_bitsILi8EEENST_INS5_IJNSA_ILi8EEESH_EEENS5_IJSH_SB_EEEEEEEvNS4_8identityES12_S1C_vS1D_EENS_8epilogue10collective6detail29Sm90TmaWarpSpecializedAdapterINS1G_15DefaultEpilogueISJ_SK_SK_NS1F_6thread17LinearCombinationISJ_Li1EffLNS1K_9ScaleType4KindE0ELNS_15FloatRoundStyleE2ESJ_EENS1_15EpilogueDefaultEEEEEvvEEEEvNT_6ParamsE)
        /*0020*/ 	.word	0x00000100
.L_16:


//--------------------- .nv.compat                --------------------------
	.section	.nv.compat,"",@"SHT_CUDA_COMPAT_INFO"
	.align	4
        /*0000*/ 	.byte	0x02, 0x09, 0x01, 0x00, 0x02, 0x02, 0x04, 0x00, 0x02, 0x05, 0x05, 0x00, 0x03, 0x07, 0x01, 0x01
        /*0010*/ 	.byte	0x02, 0x03, 0x01, 0x00, 0x02, 0x06, 0x01, 0x00, 0x04, 0x0b, 0x08, 0x00, 0x00, 0x00, 0x00, 0x00
        /*0020*/ 	.byte	0x00, 0x00, 0x00, 0x00


//--------------------- .nv.info._ZN7cutlass13device_kernelINS_4gemm6kernel13GemmUniversalIN4cute5tupleIJiiiiEEENS1_10collective13CollectiveMmaINS1_37MainloopSm90TmaGmmaWarpSpecializedFP8ILi9ENS5_IJNS4_1CILi1EEESB_SB_EEENS1_35KernelTmaWarpSpecializedCooperativeEEENS5_IJNSA_ILi128EEENSA_ILi256EEENSA_ILi64EEEEEENS_12float_e5m2_tENS5_IJlSB_lEEESJ_SK_NS4_8TiledMMAINS4_8MMA_AtomIJNS4_4SM904GMMA31MMA_64x256x32_F32E5M2E5M2_SS_TNILNSO_7ScaleInE1ELSQ_1EEEEEENS4_6LayoutINS5_IJNSA_ILi2EEESB_SB_EEENS5_IJSB_NSA_ILi0EEESW_EEEEENS5_IJNS4_10UnderscoreESZ_SZ_EEEEENS4_13SM90_TMA_LOADENS4_14ComposedLayoutINS4_7SwizzleILi2ELi4ELi3EEENS4_18smem_ptr_flag_bitsILi8EEENST_INS5_IJNSA_ILi8EEESH_EEENS5_IJSH_SB_EEEEEEEvNS4_8identityES12_S1C_vS1D_EENS_8epilogue10collective6detail29Sm90TmaWarpSpecializedAdapterINS1G_15DefaultEpilogueISJ_SK_SK_NS1F_6thread17LinearCombinationISJ_Li1EffLNS1K_9ScaleType4KindE0ELNS_15FloatRoundStyleE2ESJ_EENS1_15EpilogueDefaultEEEEEvvEEEEvNT_6ParamsE --------------------------
	.section	.nv.info._ZN7cutlass13device_kernelINS_4gemm6kernel13GemmUniversalIN4cute5tupleIJiiiiEEENS1_10collective13CollectiveMmaINS1_37MainloopSm90TmaGmmaWarpSpecializedFP8ILi9ENS5_IJNS4_1CILi1EEESB_SB_EEENS1_35KernelTmaWarpSpecializedCooperativeEEENS5_IJNSA_ILi128EEENSA_ILi256EEENSA_ILi64EEEEEENS_12float_e5m2_tENS5_IJlSB_lEEESJ_SK_NS4_8TiledMMAINS4_8MMA_AtomIJNS4_4SM904GMMA31MMA_64x256x32_F32E5M2E5M2_SS_TNILNSO_7ScaleInE1ELSQ_1EEEEEENS4_6LayoutINS5_IJNSA_ILi2EEESB_SB_EEENS5_IJSB_NSA_ILi0EEESW_EEEEENS5_IJNS4_10UnderscoreESZ_SZ_EEEEENS4_13SM90_TMA_LOADENS4_14ComposedLayoutINS4_7SwizzleILi2ELi4ELi3EEENS4_18smem_ptr_flag_bitsILi8EEENST_INS5_IJNSA_ILi8EEESH_EEENS5_IJSH_SB_EEEEEEEvNS4_8identityES12_S1C_vS1D_EENS_8epilogue10collective6detail29Sm90TmaWarpSpecializedAdapterINS1G_15DefaultEpilogueISJ_SK_SK_NS1F_6thread17LinearCombinationISJ_Li1EffLNS1K_9ScaleType4KindE0ELNS_15FloatRoundStyleE2ESJ_EENS1_15EpilogueDefaultEEEEEvvEEEEvNT_6ParamsE,"",@"SHT_CUDA_INFO"
	.sectionflags	@""
	.align	4


	//----- nvinfo : EIATTR_CUDA_API_VERSION
	.align		4
        /*0000*/ 	.byte	0x04, 0x37
        /*0002*/ 	.short	(.L_18 - .L_17)
.L_17:
        /*0004*/ 	.word	0x00000082


	//----- nvinfo : EIATTR_KPARAM_INFO
	.align		4
.L_18:
        /*0008*/ 	.byte	0x04, 0x17
        /*000a*/ 	.short	(.L_20 - .L_19)
.L_19:
        /*000c*/ 	.word	0x00000000
        /*0010*/ 	.short	0x0000
        /*0012*/ 	.short	0x0070
        /*0014*/ 	.byte	0x00, 0xf0, 0x01, 0x10


	//----- nvinfo : EIATTR_SPARSE_MMA_MASK
	.align		4
.L_20:
        /*0018*/ 	.byte	0x03, 0x50
        /*001a*/ 	.short	0x0000


	//----- nvinfo : EIATTR_MAXREG_COUNT
	.align		4
        /*001c*/ 	.byte	0x03, 0x1b
        /*001e*/ 	.short	0x00a8


	//----- nvinfo : EIATTR_NUM_BARRIERS
	.align		4
        /*0020*/ 	.byte	0x02, 0x4c
        /*0022*/ 	.byte	0x01
	.zero		1


	//----- nvinfo : EIATTR_ANNOTATIONS
	.align		4
        /*0024*/ 	.byte	0x04, 0x55
        /*0026*/ 	.short	(.L_22 - .L_21)


	//   ....[0]....
.L_21:
        /*0028*/ 	.word	0x00000001
        /*002c*/ 	.byte	0x60, 0x06, 0x00, 0x00, 0x01, 0x00, 0x00, 0x00, 0x80, 0x06, 0x00, 0x00, 0x01, 0x00, 0x00, 0x00
        /* <DEDUP_REMOVED lines=193> */
        /*0c4c*/ 	.byte	0xb0, 0x03, 0x01, 0x00


	//----- nvinfo : EIATTR_MERCURY_ISA_VERSION
	.align		4
.L_22:
        /*0c50*/ 	.byte	0x03, 0x5f
        /*0c52*/ 	.short	0x0101


	//----- nvinfo : EIATTR_INT_WARP_WIDE_INSTR_OFFSETS
	.align		4
        /*0c54*/ 	.byte	0x04, 0x31
        /*0c56*/ 	.short	(.L_24 - .L_23)


	//   ....[0]....
.L_23:
        /*0c58*/ 	.word	0x00000530


	//   ....[1]....
        /*0c5c*/ 	.word	0x00000540


	//   ....[2]....
        /*0c60*/ 	.word	0x00000670


	//----- nvinfo : EIATTR_COOP_GROUP_MASK_REGIDS
	.align		4
.L_24:
        /*0c64*/ 	.byte	0x04, 0x29
        /*0c66*/ 	.short	(.L_26 - .L_25)


	//   ....[0]....
.L_25:
        /*0c68*/ 	.word	0xffffffff


	//   ....[1]....
        /*0c6c*/ 	.word	0xffffffff


	//   ....[2]....
        /*0c70*/ 	.word	0xffffffff


	//   ....[3]....
        /*0c74*/ 	.word	0xffffffff


	//   ....[4]....
        /*0c78*/ 	.word	0xffffffff


	//----- nvinfo : EIATTR_COOP_GROUP_INSTR_OFFSETS
	.align		4
.L_26:
        /*0c7c*/ 	.byte	0x04, 0x28
        /*0c7e*/ 	.short	(.L_28 - .L_27)


	//   ....[0]....
.L_27:
        /*0c80*/ 	.word	0x00000070


	//   ....[1]....
        /*0c84*/ 	.word	0x00000080


	//   ....[2]....
        /*0c88*/ 	.word	0x000001a0


	//   ....[3]....
        /*0c8c*/ 	.word	0x00000480


	//   ....[4]....
        /*0c90*/ 	.word	0x000013c0


	//----- nvinfo : EIATTR_REG_RECONFIG
	.align		4
.L_28:
        /*0c94*/ 	.byte	0x01, 0x54
	.zero		2


	//----- nvinfo : EIATTR_MBARRIER_INSTR_OFFSETS
	.align		4
        /*0c98*/ 	.byte	0x04, 0x39
        /*0c9a*/ 	.short	(.L_30 - .L_29)


	//   ....[0]....
.L_29:
        /*0c9c*/ 	.word	0x00000340
        /*0ca0*/ 	.word	0x000000ff
        /*0ca4*/ 	.word	0x00000000
        /*0ca8*/ 	.short	0x0100
        /*0caa*/ 	.byte	0x09
	.zero		1


	//   ....[1]....
        /*0cac*/ 	.word	0x00000350
        /*0cb0*/ 	.word	0x000000ff
        /*0cb4*/ 	.word	0x00000048
        /*0cb8*/ 	.short	0x0100
        /*0cba*/ 	.byte	0x09
	.zero		1


	//   ....[2]....
        /*0cbc*/ 	.word	0x00000360
        /*0cc0*/ 	.word	0x000000ff
        /*0cc4*/ 	.word	0x00000008
        /*0cc8*/ 	.short	0x0100
        /*0cca*/ 	.byte	0x09
	.zero		1


	//   ....[3]....
        /*0ccc*/ 	.word	0x00000370
        /*0cd0*/ 	.word	0x000000ff
        /*0cd4*/ 	.word	0x00000050
        /*0cd8*/ 	.short	0x0100
        /*0cda*/ 	.byte	0x09
	.zero		1


	//   ....[4]....
        /*0cdc*/ 	.word	0x00000380
        /*0ce0*/ 	.word	0x000000ff
        /*0ce4*/ 	.word	0x00000010
        /*0ce8*/ 	.short	0x0100
        /*0cea*/ 	.byte	0x09
	.zero		1


	//   ....[5]....
        /*0cec*/ 	.word	0x00000390
        /*0cf0*/ 	.word	0x000000ff
        /*0cf4*/ 	.word	0x00000058
        /*0cf8*/ 	.short	0x0100
        /*0cfa*/ 	.byte	0x09
	.zero		1


	//   ....[6]....
        /*0cfc*/ 	.word	0x000003a0
        /*0d00*/ 	.word	0x000000ff
        /*0d04*/ 	.word	0x00000018
        /*0d08*/ 	.short	0x0100
        /*0d0a*/ 	.byte	0x09
	.zero		1


	//   ....[7]....
        /*0d0c*/ 	.word	0x000003b0
        /*0d10*/ 	.word	0x000000ff
        /*0d14*/ 	.word	0x00000060
        /*0d18*/ 	.short	0x0100
        /*0d1a*/ 	.byte	0x09
	.zero		1


	//   ....[8]....
        /*0d1c*/ 	.word	0x000003c0
        /*0d20*/ 	.word	0x000000ff
        /*0d24*/ 	.word	0x00000020
        /*0d28*/ 	.short	0x0100
        /*0d2a*/ 	.byte	0x09
	.zero		1


	//   ....[9]....
        /*0d2c*/ 	.word	0x000003d0
        /*0d30*/ 	.word	0x000000ff
        /*0d34*/ 	.word	0x00000068
        /*0d38*/ 	.short	0x0100
        /*0d3a*/ 	.byte	0x09
	.zero		1


	//   ....[10]....
        /*0d3c*/ 	.word	0x000003e0
        /*0d40*/ 	.word	0x000000ff
        /*0d44*/ 	.word	0x00000028
        /*0d48*/ 	.short	0x0100
        /*0d4a*/ 	.byte	0x09
	.zero		1


	//   ....[11]....
        /*0d4c*/ 	.word	0x000003f0
        /*0d50*/ 	.word	0x000000ff
        /*0d54*/ 	.word	0x00000070
        /*0d58*/ 	.short	0x0100
        /*0d5a*/ 	.byte	0x09
	.zero		1


	//   ....[12]....
        /*0d5c*/ 	.word	0x00000400
        /*0d60*/ 	.word	0x000000ff
        /*0d64*/ 	.word	0x00000030
        /*0d68*/ 	.short	0x0100
        /*0d6a*/ 	.byte	0x09
	.zero		1


	//   ....[13]....
        /*0d6c*/ 	.word	0x00000410
        /*0d70*/ 	.word	0x000000ff
        /*0d74*/ 	.word	0x00000078
        /*0d78*/ 	.short	0x0100
        /*0d7a*/ 	.byte	0x09
	.zero		1


	//   ....[14]....
        /*0d7c*/ 	.word	0x00000420
        /*0d80*/ 	.word	0x000000ff
        /*0d84*/ 	.word	0x00000038
        /*0d88*/ 	.short	0x0100
        /*0d8a*/ 	.byte	0x09
	.zero		1


	//   ....[15]....
        /*0d8c*/ 	.word	0x00000430
        /*0d90*/ 	.word	0x000000ff
        /*0d94*/ 	.word	0x00000080
        /*0d98*/ 	.short	0x0100
        /*0d9a*/ 	.byte	0x09
	.zero		1


	//   ....[16]....
        /*0d9c*/ 	.word	0x00000440
        /*0da0*/ 	.word	0x000000ff
        /*0da4*/ 	.word	0x00000040
        /*0da8*/ 	.short	0x0100
        /*0daa*/ 	.byte	0x09
	.zero		1


	//   ....[17]....
        /*0dac*/ 	.word	0x00000450
        /*0db0*/ 	.word	0x000000ff
        /*0db4*/ 	.word	0x00000088
        /*0db8*/ 	.short	0x0100
        /*0dba*/ 	.byte	0x09
	.zero		1


	//   ....[18]....
        /*0dbc*/ 	.word	0x000006a0
        /*0dc0*/ 	.word	0x000000ff
        /*0dc4*/ 	.word	0x000000a0
        /*0dc8*/ 	.short	0x0100
        /*0dca*/ 	.byte	0x06
	.zero		1


	//   ....[19]....
        /*0dcc*/ 	.word	0x000006b0
        /*0dd0*/ 	.word	0x000000ff
        /*0dd4*/ 	.word	0x000000a8
        /*0dd8*/ 	.short	0x0100
        /*0dda*/ 	.byte	0x06
	.zero		1


	//   ....[20]....
        /*0ddc*/ 	.word	0x00001bd0
        /*0de0*/ 	.word	0x000000ff
        /*0de4*/ 	.word	0x00000000
        /*0de8*/ 	.short	0x010a
        /*0dea*/ 	.byte	0x06
	.zero		1


	//   ....[21]....
        /*0dec*/ 	.word	0x00001c10
        /*0df0*/ 	.word	0x000000ff
        /*0df4*/ 	.word	0x00000000
        /*0df8*/ 	.short	0x010a
        /*0dfa*/ 	.byte	0x06
	.zero		1


	//   ....[22]....
        /*0dfc*/ 	.word	0x00002e20
        /*0e00*/ 	.word	0x000000ff
        /*0e04*/ 	.word	0x00000000
        /*0e08*/ 	.short	0x010a
        /*0e0a*/ 	.byte	0x09
	.zero		1


	//   ....[23]....
        /*0e0c*/ 	.word	0x00002e60
        /*0e10*/ 	.word	0x000000ff
        /*0e14*/ 	.word	0x00000000
        /*0e18*/ 	.short	0x010a
        /*0e1a*/ 	.byte	0x09
	.zero		1


	//   ....[24]....
        /*0e1c*/ 	.word	0x00003e80
        /*0e20*/ 	.word	0x000000ff
        /*0e24*/ 	.word	0x00000000
        /*0e28*/ 	.short	0x0101
        /*0e2a*/ 	.byte	0x08
	.zero		1


	//   ....[25]....
        /*0e2c*/ 	.word	0x00005050
        /*0e30*/ 	.word	0x000000ff
        /*0e34*/ 	.word	0x00000000
        /*0e38*/ 	.short	0x0101
        /*0e3a*/ 	.byte	0x08
	.zero		1


	//   ....[26]....
        /*0e3c*/ 	.word	0x0000f300
        /*0e40*/ 	.word	0x0000000d
        /*0e44*/ 	.word	0x00000048
        /*0e48*/ 	.short	0x010a
        /*0e4a*/ 	.byte	0x3f
	.zero		1


	//   ....[27]....
        /*0e4c*/ 	.word	0x0000f6c0
        /*0e50*/ 	.word	0x00000004
        /*0e54*/ 	.word	0x000000a8
        /*0e58*/ 	.short	0x0101
        /*0e5a*/ 	.byte	0x3f
	.zero		1


	//   ....[28]....
        /*0e5c*/ 	.word	0x0000fe30
        /*0e60*/ 	.word	0x00000007
        /*0e64*/ 	.word	0x00000000
        /*0e68*/ 	.short	0x010a
        /*0e6a*/ 	.byte	0x3f
	.zero		1


	//   ....[29]....
        /*0e6c*/ 	.word	0x0000feb0
        /*0e70*/ 	.word	0x00000009
        /*0e74*/ 	.word	0x00000000
        /*0e78*/ 	.short	0x010a
        /*0e7a*/ 	.byte	0x3f
	.zero		1


	//   ....[30]....
        /*0e7c*/ 	.word	0x0000ff40
        /*0e80*/ 	.word	0x00000006
        /*0e84*/ 	.word	0x00000000
        /*0e88*/ 	.short	0x010a
        /*0e8a*/ 	.byte	0x3f
	.zero		1


	//   ....[31]....
        /*0e8c*/ 	.word	0x0000ffd0
        /*0e90*/ 	.word	0x00000009
        /*0e94*/ 	.word	0x00000000
        /*0e98*/ 	.short	0x010a
        /*0e9a*/ 	.byte	0x3f
	.zero		1


	//   ....[32]....
        /*0e9c*/ 	.word	0x00010060
        /*0ea0*/ 	.word	0x00000006
        /*0ea4*/ 	.word	0x00000000
        /*0ea8*/ 	.short	0x010a
        /*0eaa*/ 	.byte	0x3f
	.zero		1


	//   ....[33]....
        /*0eac*/ 	.word	0x000100f0
        /*0eb0*/ 	.word	0x00000009
        /*0eb4*/ 	.word	0x00000000
        /*0eb8*/ 	.short	0x010a
        /*0eba*/ 	.byte	0x3f
	.zero		1


	//   ....[34]....
        /*0ebc*/ 	.word	0x00010180
        /*0ec0*/ 	.word	0x00000006
        /*0ec4*/ 	.word	0x00000000
        /*0ec8*/ 	.short	0x010a
        /*0eca*/ 	.byte	0x3f
	.zero		1


	//   ....[35]....
        /*0ecc*/ 	.word	0x00010210
        /*0ed0*/ 	.word	0x00000009
        /*0ed4*/ 	.word	0x00000000
        /*0ed8*/ 	.short	0x010a
        /*0eda*/ 	.byte	0x3f
	.zero		1


	//   ....[36]....
        /*0edc*/ 	.word	0x000102a0
        /*0ee0*/ 	.word	0x00000003
        /*0ee4*/ 	.word	0x00000000
        /*0ee8*/ 	.short	0x010a
        /*0eea*/ 	.byte	0x3f
	.zero		1


	//   ....[37]....
        /*0eec*/ 	.word	0x00010310
        /*0ef0*/ 	.word	0x00000003
        /*0ef4*/ 	.word	0x00000000
        /*0ef8*/ 	.short	0x010a
        /*0efa*/ 	.byte	0x3f
	.zero		1


	//   ....[38]....
        /*0efc*/ 	.word	0x00010380
        /*0f00*/ 	.word	0x00000000
        /*0f04*/ 	.word	0x00000000
        /*0f08*/ 	.short	0x010a
        /*0f0a*/ 	.byte	0x3f
	.zero		1


	//   ....[39]....
        /*0f0c*/ 	.word	0x00010460
        /*0f10*/ 	.word	0x0000000d
        /*0f14*/ 	.word	0x00000048
        /*0f18*/ 	.short	0x010a
        /*0f1a*/ 	.byte	0x3f
	.zero		1


	//   ....[40]....
        /*0f1c*/ 	.word	0x00010540
        /*0f20*/ 	.word	0x00000007
        /*0f24*/ 	.word	0x00000000
        /*0f28*/ 	.short	0x010a
        /*0f2a*/ 	.byte	0x3f
	.zero		1


	//   ....[41]....
        /*0f2c*/ 	.word	0x00010590
        /*0f30*/ 	.word	0x00000009
        /*0f34*/ 	.word	0x00000000
        /*0f38*/ 	.short	0x010a
        /*0f3a*/ 	.byte	0x3f
	.zero		1


	//   ....[42]....
        /*0f3c*/ 	.word	0x000105e0
        /*0f40*/ 	.word	0x00000006
        /*0f44*/ 	.word	0x00000000
        /*0f48*/ 	.short	0x010a
        /*0f4a*/ 	.byte	0x3f
	.zero		1


	//   ....[43]....
        /*0f4c*/ 	.word	0x00010630
        /*0f50*/ 	.word	0x00000009
        /*0f54*/ 	.word	0x00000000
        /*0f58*/ 	.short	0x010a
        /*0f5a*/ 	.byte	0x3f
	.zero		1


	//   ....[44]....
        /*0f5c*/ 	.word	0x00010680
        /*0f60*/ 	.word	0x00000006
        /*0f64*/ 	.word	0x00000000
        /*0f68*/ 	.short	0x010a
        /*0f6a*/ 	.byte	0x3f
	.zero		1


	//   ....[45]....
        /*0f6c*/ 	.word	0x000106d0
        /*0f70*/ 	.word	0x00000009
        /*0f74*/ 	.word	0x00000000
        /*0f78*/ 	.short	0x010a
        /*0f7a*/ 	.byte	0x3f
	.zero		1


	//   ....[46]....
        /*0f7c*/ 	.word	0x00010720
        /*0f80*/ 	.word	0x00000006
        /*0f84*/ 	.word	0x00000000
        /*0f88*/ 	.short	0x010a
        /*0f8a*/ 	.byte	0x3f
	.zero		1


	//   ....[47]....
        /*0f8c*/ 	.word	0x00010770
        /*0f90*/ 	.word	0x00000009
        /*0f94*/ 	.word	0x00000000
        /*0f98*/ 	.short	0x010a
        /*0f9a*/ 	.byte	0x3f
	.zero		1


	//----- nvinfo : EIATTR_NUM_MBARRIERS
	.align		4
.L_30:
        /*0f9c*/ 	.byte	0x03, 0x38
        /*0f9e*/ 	.short	0x0014


	//----- nvinfo : EIATTR_EXIT_INSTR_OFFSETS
	.align		4
        /*0fa0*/ 	.byte	0x04, 0x1c
        /*0fa2*/ 	.short	(.L_32 - .L_31)


	//   ....[0]....
.L_31:
        /*0fa4*/ 	.word	0x00000710


	//   ....[1]....
        /*0fa8*/ 	.word	0x00001060


	//   ....[2]....
        /*0fac*/ 	.word	0x0000e940


	//   ....[3]....
        /*0fb0*/ 	.word	0x0000ef90


	//   ....[4]....
        /*0fb4*/ 	.word	0x000102f0


	//----- nvinfo : EIATTR_MAX_THREADS
	.align		4
.L_32:
        /*0fb8*/ 	.byte	0x04, 0x05
        /*0fba*/ 	.short	(.L_34 - .L_33)
.L_33:
        /*0fbc*/ 	.word	0x00000180
        /*0fc0*/ 	.word	0x00000001
        /*0fc4*/ 	.word	0x00000001


	//----- nvinfo : EIATTR_CRS_STACK_SIZE
	.align		4
.L_34:
        /*0fc8*/ 	.byte	0x04, 0x1e
        /*0fca*/ 	.short	(.L_36 - .L_35)
.L_35:
        /*0fcc*/ 	.word	0x00000000


	//----- nvinfo : EIATTR_CBANK_PARAM_SIZE
	.align		4
.L_36:
        /*0fd0*/ 	.byte	0x03, 0x19
        /*0fd2*/ 	.short	0x0470


	//----- nvinfo : EIATTR_PARAM_CBANK
	.align		4
        /*0fd4*/ 	.byte	0x04, 0x0a
        /*0fd6*/ 	.short	(.L_38 - .L_37)
	.align		4
.L_37:
        /*0fd8*/ 	.word	index@(.nv.constant0._ZN7cutlass13device_kernelINS_4gemm6kernel13GemmUniversalIN4cute5tupleIJiiiiEEENS1_10collective13CollectiveMmaINS1_37MainloopSm90TmaGmmaWarpSpecializedFP8ILi9ENS5_IJNS4_1CILi1EEESB_SB_EEENS1_35KernelTmaWarpSpecializedCooperativeEEENS5_IJNSA_ILi128EEENSA_ILi256EEENSA_ILi64EEEEEENS_12float_e5m2_tENS5_IJlSB_lEEESJ_SK_NS4_8TiledMMAINS4_8MMA_AtomIJNS4_4SM904GMMA31MMA_64x256x32_F32E5M2E5M2_SS_TNILNSO_7ScaleInE1ELSQ_1EEEEEENS4_6LayoutINS5_IJNSA_ILi2EEESB_SB_EEENS5_IJSB_NSA_ILi0EEESW_EEEEENS5_IJNS4_10UnderscoreESZ_SZ_EEEEENS4_13SM90_TMA_LOADENS4_14ComposedLayoutINS4_7SwizzleILi2ELi4ELi3EEENS4_18smem_ptr_flag_bitsILi8EEENST_INS5_IJNSA_ILi8EEESH_EEENS5_IJSH_SB_EEEEEEEvNS4_8identityES12_S1C_vS1D_EENS_8epilogue10collective6detail29Sm90TmaWarpSpecializedAdapterINS1G_15DefaultEpilogueISJ_SK_SK_NS1F_6thread17LinearCombinationISJ_Li1EffLNS1K_9ScaleType4KindE0ELNS_15FloatRoundStyleE2ESJ_EENS1_15EpilogueDefaultEEEEEvvEEEEvNT_6ParamsE)
        /*0fdc*/ 	.short	0x0210
        /*0fde*/ 	.short	0x0470


	//----- nvinfo : EIATTR_SW_WAR
	.align		4
.L_38:
        /*0fe0*/ 	.byte	0x04, 0x36
        /*0fe2*/ 	.short	(.L_40 - .L_39)
.L_39:
        /*0fe4*/ 	.word	0x00000008
.L_40:


//--------------------- .nv.callgraph             --------------------------
	.section	.nv.callgraph,"",@"SHT_CUDA_CALLGRAPH"
	.align	4
	.sectionentsize	8
	.align		4
        /*0000*/ 	.word	0x00000000
	.align		4
        /*0004*/ 	.word	0xffffffff
	.align		4
        /*0008*/ 	.word	0x00000000
	.align		4
        /*000c*/ 	.word	0xfffffffe
	.align		4
        /*0010*/ 	.word	0x00000000
	.align		4
        /*0014*/ 	.word	0xfffffffd
	.align		4
        /*0018*/ 	.word	0x00000000
	.align		4
        /*001c*/ 	.word	0xfffffffc


//--------------------- .nv.constant4             --------------------------
	.section	.nv.constant4,"a",@progbits
	.align	8
	.align		8
.nv.constant4:
        /*0000*/ 	.dword	_ZN40_INTERNAL_666d854b_4_k_cu_bdee84f6_304314cuda3std3__45__cpo5beginE
	.align		8
        /*0008*/ 	.dword	_ZN40_INTERNAL_666d854b_4_k_cu_bdee84f6_304314cuda3std3__45__cpo3endE
	.align		8
        /*0010*/ 	.dword	_ZN40_INTERNAL_666d854b_4_k_cu_bdee84f6_304314cuda3std3__45__cpo6cbeginE
	.align		8
        /*0018*/ 	.dword	_ZN40_INTERNAL_666d854b_4_k_cu_bdee84f6_304314cuda3std3__45__cpo4cendE
	.align		8
        /*0020*/ 	.dword	_ZN40_INTERNAL_666d854b_4_k_cu_bdee84f6_304314cuda3std3__442_GLOBAL__N__666d854b_4_k_cu_bdee84f6_304316ignoreE
	.align		8
        /*0028*/ 	.dword	_ZN40_INTERNAL_666d854b_4_k_cu_bdee84f6_304314cuda3std3__419piecewise_constructE
	.align		8
        /*0030*/ 	.dword	_ZN40_INTERNAL_666d854b_4_k_cu_bdee84f6_304314cuda3std3__48in_placeE
	.align		8
        /*0038*/ 	.dword	_ZN40_INTERNAL_666d854b_4_k_cu_bdee84f6_304314cuda3std6ranges3__45__cpo4swapE
	.align		8
        /*0040*/ 	.dword	_ZN40_INTERNAL_666d854b_4_k_cu_bdee84f6_304314cuda3std6ranges3__45__cpo9iter_moveE
	.align		8
        /*0048*/ 	.dword	_ZN40_INTERNAL_666d854b_4_k_cu_bdee84f6_304314cute7productE
	.align		8
        /*0050*/ 	.dword	_ZN40_INTERNAL_666d854b_4_k_cu_bdee84f6_304314cute1_E


//--------------------- .text._ZN7cutlass13device_kernelINS_4gemm6kernel13GemmUniversalIN4cute5tupleIJiiiiEEENS1_10collective13CollectiveMmaINS1_37MainloopSm90TmaGmmaWarpSpecializedFP8ILi9ENS5_IJNS4_1CILi1EEESB_SB_EEENS1_35KernelTmaWarpSpecializedCooperativeEEENS5_IJNSA_ILi128EEENSA_ILi256EEENSA_ILi64EEEEEENS_12float_e5m2_tENS5_IJlSB_lEEESJ_SK_NS4_8TiledMMAINS4_8MMA_AtomIJNS4_4SM904GMMA31MMA_64x256x32_F32E5M2E5M2_SS_TNILNSO_7ScaleInE1ELSQ_1EEEEEENS4_6LayoutINS5_IJNSA_ILi2EEESB_SB_EEENS5_IJSB_NSA_ILi0EEESW_EEEEENS5_IJNS4_10UnderscoreESZ_SZ_EEEEENS4_13SM90_TMA_LOADENS4_14ComposedLayoutINS4_7SwizzleILi2ELi4ELi3EEENS4_18smem_ptr_flag_bitsILi8EEENST_INS5_IJNSA_ILi8EEESH_EEENS5_IJSH_SB_EEEEEEEvNS4_8identityES12_S1C_vS1D_EENS_8epilogue10collective6detail29Sm90TmaWarpSpecializedAdapterINS1G_15DefaultEpilogueISJ_SK_SK_NS1F_6thread17LinearCombinationISJ_Li1EffLNS1K_9ScaleType4KindE0ELNS_15FloatRoundStyleE2ESJ_EENS1_15EpilogueDefaultEEEEEvvEEEEvNT_6ParamsE --------------------------
	.section	.text._ZN7cutlass13device_kernelINS_4gemm6kernel13GemmUniversalIN4cute5tupleIJiiiiEEENS1_10collective13CollectiveMmaINS1_37MainloopSm90TmaGmmaWarpSpecializedFP8ILi9ENS5_IJNS4_1CILi1EEESB_SB_EEENS1_35KernelTmaWarpSpecializedCooperativeEEENS5_IJNSA_ILi128EEENSA_ILi256EEENSA_ILi64EEEEEENS_12float_e5m2_tENS5_IJlSB_lEEESJ_SK_NS4_8TiledMMAINS4_8MMA_AtomIJNS4_4SM904GMMA31MMA_64x256x32_F32E5M2E5M2_SS_TNILNSO_7ScaleInE1ELSQ_1EEEEEENS4_6LayoutINS5_IJNSA_ILi2EEESB_SB_EEENS5_IJSB_NSA_ILi0EEESW_EEEEENS5_IJNS4_10UnderscoreESZ_SZ_EEEEENS4_13SM90_TMA_LOADENS4_14ComposedLayoutINS4_7SwizzleILi2ELi4ELi3EEENS4_18smem_ptr_flag_bitsILi8EEENST_INS5_IJNSA_ILi8EEESH_EEENS5_IJSH_SB_EEEEEEEvNS4_8identityES12_S1C_vS1D_EENS_8epilogue10collective6detail29Sm90TmaWarpSpecializedAdapterINS1G_15DefaultEpilogueISJ_SK_SK_NS1F_6thread17LinearCombinationISJ_Li1EffLNS1K_9ScaleType4KindE0ELNS_15FloatRoundStyleE2ESJ_EENS1_15EpilogueDefaultEEEEEvvEEEEvNT_6ParamsE,"ax",@progbits
	.align	128
.text._ZN7cutlass13device_kernelINS_4gemm6kernel13GemmUniversalIN4cute5tupleIJiiiiEEENS1_10collective13CollectiveMmaINS1_37MainloopSm90TmaGmmaWarpSpecializedFP8ILi9ENS5_IJNS4_1CILi1EEESB_SB_EEENS1_35KernelTmaWarpSpecializedCooperativeEEENS5_IJNSA_ILi128EEENSA_ILi256EEENSA_ILi64EEEEEENS_12float_e5m2_tENS5_IJlSB_lEEESJ_SK_NS4_8TiledMMAINS4_8MMA_AtomIJNS4_4SM904GMMA31MMA_64x256x32_F32E5M2E5M2_SS_TNILNSO_7ScaleInE1ELSQ_1EEEEEENS4_6LayoutINS5_IJNSA_ILi2EEESB_SB_EEENS5_IJSB_NSA_ILi0EEESW_EEEEENS5_IJNS4_10UnderscoreESZ_SZ_EEEEENS4_13SM90_TMA_LOADENS4_14ComposedLayoutINS4_7SwizzleILi2ELi4ELi3EEENS4_18smem_ptr_flag_bitsILi8EEENST_INS5_IJNSA_ILi8EEESH_EEENS5_IJSH_SB_EEEEEEEvNS4_8identityES12_S1C_vS1D_EENS_8epilogue10collective6detail29Sm90TmaWarpSpecializedAdapterINS1G_15DefaultEpilogueISJ_SK_SK_NS1F_6thread17LinearCombinationISJ_Li1EffLNS1K_9ScaleType4KindE0ELNS_15FloatRoundStyleE2ESJ_EENS1_15EpilogueDefaultEEEEEvvEEEEvNT_6ParamsE:
        .type           _ZN7cutlass13device_kernelINS_4gemm6kernel13GemmUniversalIN4cute5tupleIJiiiiEEENS1_10collective13CollectiveMmaINS1_37MainloopSm90TmaGmmaWarpSpecializedFP8ILi9ENS5_IJNS4_1CILi1EEESB_SB_EEENS1_35KernelTmaWarpSpecializedCooperativeEEENS5_IJNSA_ILi128EEENSA_ILi256EEENSA_ILi64EEEEEENS_12float_e5m2_tENS5_IJlSB_lEEESJ_SK_NS4_8TiledMMAINS4_8MMA_AtomIJNS4_4SM904GMMA31MMA_64x256x32_F32E5M2E5M2_SS_TNILNSO_7ScaleInE1ELSQ_1EEEEEENS4_6LayoutINS5_IJNSA_ILi2EEESB_SB_EEENS5_IJSB_NSA_ILi0EEESW_EEEEENS5_IJNS4_10UnderscoreESZ_SZ_EEEEENS4_13SM90_TMA_LOADENS4_14ComposedLayoutINS4_7SwizzleILi2ELi4ELi3EEENS4_18smem_ptr_flag_bitsILi8EEENST_INS5_IJNSA_ILi8EEESH_EEENS5_IJSH_SB_EEEEEEEvNS4_8identityES12_S1C_vS1D_EENS_8epilogue10collective6detail29Sm90TmaWarpSpecializedAdapterINS1G_15DefaultEpilogueISJ_SK_SK_NS1F_6thread17LinearCombinationISJ_Li1EffLNS1K_9ScaleType4KindE0ELNS_15FloatRoundStyleE2ESJ_EENS1_15EpilogueDefaultEEEEEvvEEEEvNT_6ParamsE,@function
        .size           _ZN7cutlass13device_kernelINS_4gemm6kernel13GemmUniversalIN4cute5tupleIJiiiiEEENS1_10collective13CollectiveMmaINS1_37MainloopSm90TmaGmmaWarpSpecializedFP8ILi9ENS5_IJNS4_1CILi1EEESB_SB_EEENS1_35KernelTmaWarpSpecializedCooperativeEEENS5_IJNSA_ILi128EEENSA_ILi256EEENSA_ILi64EEEEEENS_12float_e5m2_tENS5_IJlSB_lEEESJ_SK_NS4_8TiledMMAINS4_8MMA_AtomIJNS4_4SM904GMMA31MMA_64x256x32_F32E5M2E5M2_SS_TNILNSO_7ScaleInE1ELSQ_1EEEEEENS4_6LayoutINS5_IJNSA_ILi2EEESB_SB_EEENS5_IJSB_NSA_ILi0EEESW_EEEEENS5_IJNS4_10UnderscoreESZ_SZ_EEEEENS4_13SM90_TMA_LOADENS4_14ComposedLayoutINS4_7SwizzleILi2ELi4ELi3EEENS4_18smem_ptr_flag_bitsILi8EEENST_INS5_IJNSA_ILi8EEESH_EEENS5_IJSH_SB_EEEEEEEvNS4_8identityES12_S1C_vS1D_EENS_8epilogue10collective6detail29Sm90TmaWarpSpecializedAdapterINS1G_15DefaultEpilogueISJ_SK_SK_NS1F_6thread17LinearCombinationISJ_Li1EffLNS1K_9ScaleType4KindE0ELNS_15FloatRoundStyleE2ESJ_EENS1_15EpilogueDefaultEEEEEvvEEEEvNT_6ParamsE,(.L_x_340 - _ZN7cutlass13device_kernelINS_4gemm6kernel13GemmUniversalIN4cute5tupleIJiiiiEEENS1_10collective13CollectiveMmaINS1_37MainloopSm90TmaGmmaWarpSpecializedFP8ILi9ENS5_IJNS4_1CILi1EEESB_SB_EEENS1_35KernelTmaWarpSpecializedCooperativeEEENS5_IJNSA_ILi128EEENSA_ILi256EEENSA_ILi64EEEEEENS_12float_e5m2_tENS5_IJlSB_lEEESJ_SK_NS4_8TiledMMAINS4_8MMA_AtomIJNS4_4SM904GMMA31MMA_64x256x32_F32E5M2E5M2_SS_TNILNSO_7ScaleInE1ELSQ_1EEEEEENS4_6LayoutINS5_IJNSA_ILi2EEESB_SB_EEENS5_IJSB_NSA_ILi0EEESW_EEEEENS5_IJNS4_10UnderscoreESZ_SZ_EEEEENS4_13SM90_TMA_LOADENS4_14ComposedLayoutINS4_7SwizzleILi2ELi4ELi3EEENS4_18smem_ptr_flag_bitsILi8EEENST_INS5_IJNSA_ILi8EEESH_EEENS5_IJSH_SB_EEEEEEEvNS4_8identityES12_S1C_vS1D_EENS_8epilogue10collective6detail29Sm90TmaWarpSpecializedAdapterINS1G_15DefaultEpilogueISJ_SK_SK_NS1F_6thread17LinearCombinationISJ_Li1EffLNS1K_9ScaleType4KindE0ELNS_15FloatRoundStyleE2ESJ_EENS1_15EpilogueDefaultEEEEEvvEEEEvNT_6ParamsE)
        .other          _ZN7cutlass13device_kernelINS_4gemm6kernel13GemmUniversalIN4cute5tupleIJiiiiEEENS1_10collective13CollectiveMmaINS1_37MainloopSm90TmaGmmaWarpSpecializedFP8ILi9ENS5_IJNS4_1CILi1EEESB_SB_EEENS1_35KernelTmaWarpSpecializedCooperativeEEENS5_IJNSA_ILi128EEENSA_ILi256EEENSA_ILi64EEEEEENS_12float_e5m2_tENS5_IJlSB_lEEESJ_SK_NS4_8TiledMMAINS4_8MMA_AtomIJNS4_4SM904GMMA31MMA_64x256x32_F32E5M2E5M2_SS_TNILNSO_7ScaleInE1ELSQ_1EEEEEENS4_6LayoutINS5_IJNSA_ILi2EEESB_SB_EEENS5_IJSB_NSA_ILi0EEESW_EEEEENS5_IJNS4_10UnderscoreESZ_SZ_EEEEENS4_13SM90_TMA_LOADENS4_14ComposedLayoutINS4_7SwizzleILi2ELi4ELi3EEENS4_18smem_ptr_flag_bitsILi8EEENST_INS5_IJNSA_ILi8EEESH_EEENS5_IJSH_SB_EEEEEEEvNS4_8identityES12_S1C_vS1D_EENS_8epilogue10collective6detail29Sm90TmaWarpSpecializedAdapterINS1G_15DefaultEpilogueISJ_SK_SK_NS1F_6thread17LinearCombinationISJ_Li1EffLNS1K_9ScaleType4KindE0ELNS_15FloatRoundStyleE2ESJ_EENS1_15EpilogueDefaultEEEEEvvEEEEvNT_6ParamsE,@"STO_CUDA_ENTRY STV_DEFAULT"
_ZN7cutlass13device_kernelINS_4gemm6kernel13GemmUniversalIN4cute5tupleIJiiiiEEENS1_10collective13CollectiveMmaINS1_37MainloopSm90TmaGmmaWarpSpecializedFP8ILi9ENS5_IJNS4_1CILi1EEESB_SB_EEENS1_35KernelTmaWarpSpecializedCooperativeEEENS5_IJNSA_ILi128EEENSA_ILi256EEENSA_ILi64EEEEEENS_12float_e5m2_tENS5_IJlSB_lEEESJ_SK_NS4_8TiledMMAINS4_8MMA_AtomIJNS4_4SM904GMMA31MMA_64x256x32_F32E5M2E5M2_SS_TNILNSO_7ScaleInE1ELSQ_1EEEEEENS4_6LayoutINS5_IJNSA_ILi2EEESB_SB_EEENS5_IJSB_NSA_ILi0EEESW_EEEEENS5_IJNS4_10UnderscoreESZ_SZ_EEEEENS4_13SM90_TMA_LOADENS4_14ComposedLayoutINS4_7SwizzleILi2ELi4ELi3EEENS4_18smem_ptr_flag_bitsILi8EEENST_INS5_IJNSA_ILi8EEESH_EEENS5_IJSH_SB_EEEEEEEvNS4_8identityES12_S1C_vS1D_EENS_8epilogue10collective6detail29Sm90TmaWarpSpecializedAdapterINS1G_15DefaultEpilogueISJ_SK_SK_NS1F_6thread17LinearCombinationISJ_Li1EffLNS1K_9ScaleType4KindE0ELNS_15FloatRoundStyleE2ESJ_EENS1_15EpilogueDefaultEEEEEvvEEEEvNT_6ParamsE:
[----:B------:R-:W0:Y:S02]  /*0000*/  LDC R1, c[0x0][0x28] ;  /* 0x00000a00ff017b82 */ /* 0x000e240000000800 */
[----:B0-----:R-:W-:Y:S01]  /*0010*/  VIADD R1, R1, 0xffffff00 ;  /* 0xffffff0001017836 */ /* 0x001fe20000000000 */
[----:B------:R-:W0:Y:S01]  /*0020*/  S2R R2, SR_TID.X ;  /* 0x0000000000027919 */ /* 0x000e220000002100 */
[----:B------:R-:W-:Y:S01]  /*0030*/  ELECT P0, URZ, PT ;  /* 0x00000000003f782f */ /* 0x000fe20003800000 */
[----:B------:R-:W-:Y:S01]  /*0040*/  BSSY B0, `(.L_x_0) ;  /* 0x0000015000007945 */ /* 0x000fe20003800000 */
[--C-:B0-----:R-:W-:Y:S02]  /*0050*/  SHF.R.U32.HI R0, RZ, 0x5, R2.reuse ;  /* 0x00000005ff007819 */ /* 0x101fe40000011602 */
[----:B------:R-:W-:-:S03]  /*0060*/  SHF.R.U32.HI R2, RZ, 0x7, R2 ;  /* 0x00000007ff027819 */ /* 0x000fc60000011602 */
[----:B------:R-:W0:Y:S04]  /*0070*/  SHFL.IDX PT, R3, R0, RZ, 0x1f ;  /* 0x00001fff00037589 */ /* 0x000e2800000e0000 */
[----:B------:R-:W1:Y:S01]  /*0080*/  SHFL.IDX PT, R2, R2, RZ, 0x1f ;  /* 0x00001fff02027589 */ /* 0x000e6200000e0000 */
[----:B0-----:R-:W-:Y:S02]  /*0090*/  R2UR UR4, R3 ;  /* 0x00000000030472ca */ /* 0x001fe400000e0000 */
[----:B-1----:R-:W-:-:S11]  /*00a0*/  R2UR UR6, R2 ;  /* 0x00000000020672ca */ /* 0x002fd600000e0000 */
[----:B------:R-:W-:Y:S02]  /*00b0*/  USHF.R.S32.HI UR5, URZ, 0x1f, UR4 ;  /* 0x0000001f3f057899 */ /* 0x000fe40008011404 */
[----:B------:R-:W-:Y:S02]  /*00c0*/  ISETP.NE.OR P0, PT, RZ, UR4, !P0 ;  /* 0x00000004ff007c0c */ /* 0x000fe4000c705670 */
[----:B------:R-:W-:-:S04]  /*00d0*/  ULEA.HI UR5, UR5, UR4, URZ, 0x2 ;  /* 0x0000000405057291 */ /* 0x000fc8000f8f103f */
[----:B------:R-:W-:-:S04]  /*00e0*/  ULOP3.LUT UR5, UR5, 0xfffffffc, URZ, 0xc0, !UPT ;  /* 0xfffffffc05057892 */ /* 0x000fc8000f8ec03f */
[----:B------:R-:W-:-:S03]  /*00f0*/  UIADD3 UR8, UR4, -UR5, URZ ;  /* 0x8000000504087290 */ /* 0x000fc6000fffe03f */
[----:B------:R-:W-:Y:S09]  /*0100*/  @P0 BRA `(.L_x_1) ;  /* 0x0000000000200947 */ /* 0x000ff20003800000 */
[----:B------:R-:W-:Y:S02]  /*0110*/  ULDC.64 UR4, c[0x0][0x198] ;  /* 0x0000660000047ab9 */ /* 0x000fe40000000a00 */
[----:B------:R-:W-:Y:S02]  /*0120*/  UIADD3 UR10, UP0, UR4, 0xf0, URZ ;  /* 0x000000f0040a7890 */ /* 0x000fe4000ff1e03f */
[----:B------:R-:W-:Y:S02]  /*0130*/  UIADD3 UR4, UP1, UR4, 0x1f0, URZ ;  /* 0x000001f004047890 */ /* 0x000fe4000ff3e03f */
[----:B------:R-:W-:Y:S02]  /*0140*/  UIADD3.X UR11, URZ, UR5, URZ, UP0, !UPT ;  /* 0x000000053f0b7290 */ /* 0x000fe400087fe43f */
[----:B------:R-:W-:-:S07]  /*0150*/  UIADD3.X UR5, URZ, UR5, URZ, UP1, !UPT ;  /* 0x000000053f057290 */ /* 0x000fce0008ffe43f */
[----:B------:R0:W-:Y:S02]  /*0160*/  UTMACCTL.PF [UR10] ;  /* 0x000000000a0079b9 */ /* 0x0001e40008040000 */
[----:B------:R0:W-:Y:S02]  /*0170*/  UTMACCTL.PF [UR4] ;  /* 0x00000000040079b9 */ /* 0x0001e40008040000 */
[----:B0-----:R-:W-:Y:S01]  /*0180*/  NOP ;  /* 0x0000000000007918 */ /* 0x001fe20000000000 */
.L_x_1:
[----:B------:R-:W-:Y:S05]  /*0190*/  BSYNC B0 ;  /* 0x0000000000007941 */ /* 0x000fea0003800000 */
.L_x_0:
[----:B------:R-:W0:Y:S01]  /*01a0*/  SHFL.IDX PT, R2, R0, RZ, 0x1f ;  /* 0x00001fff00027589 */ /* 0x000e2200000e0000 */
[----:B------:R-:W-:Y:S01]  /*01b0*/  UISETP.NE.AND UP0, UPT, UR8, 0x3, UPT ;  /* 0x000000030800788c */ /* 0x000fe2000bf05270 */
[----:B------:R-:W-:Y:S01]  /*01c0*/  ISETP.NE.AND P1, PT, RZ, UR6, PT ;  /* 0x00000006ff007c0c */ /* 0x000fe2000bf25270 */
[----:B------:R-:W-:Y:S02]  /*01d0*/  UIADD3 UR10, UR6, -0x1, URZ ;  /* 0xffffffff060a7890 */ /* 0x000fe4000fffe03f */
[----:B------:R-:W-:Y:S02]  /*01e0*/  UISETP.EQ.OR UP0, UPT, UR8, URZ, !UP0 ;  /* 0x0000003f0800728c */ /* 0x000fe4000c702670 */
[----:B------:R-:W-:Y:S02]  /*01f0*/  UISETP.GE.U32.AND UP1, UPT, UR10, 0x2, UPT ;  /* 0x000000020a00788c */ /* 0x000fe4000bf26070 */
[----:B------:R-:W-:-:S04]  /*0200*/  UISETP.EQ.AND UP0, UPT, UR6, URZ, UP0 ;  /* 0x0000003f0600728c */ /* 0x000fc80008702270 */
[----:B------:R-:W-:-:S04]  /*0210*/  USEL UR13, URZ, 0x1, !UP0 ;  /* 0x000000013f0d7887 */ /* 0x000fc8000c000000 */
[----:B------:R-:W-:Y:S01]  /*0220*/  USEL UR13, UR13, 0x2, UP1 ;  /* 0x000000020d0d7887 */ /* 0x000fe20008800000 */
[----:B0-----:R-:W-:-:S13]  /*0230*/  ISETP.NE.AND P0, PT, R2, RZ, PT ;  /* 0x000000ff0200720c */ /* 0x001fda0003f05270 */
[----:B------:R-:W-:Y:S05]  /*0240*/  @P0 BRA `(.L_x_2) ;  /* 0x00000000008c0947 */ /* 0x000fea0003800000 */
[----:B------:R-:W-:Y:S01]  /*0250*/  ELECT P0, URZ, PT ;  /* 0x00000000003f782f */ /* 0x000fe20003800000 */
[----:B------:R-:W-:-:S12]  /*0260*/  BSSY B0, `(.L_x_2) ;  /* 0x0000021000007945 */ /* 0x000fd80003800000 */
[----:B------:R-:W-:Y:S05]  /*0270*/  @!P0 BRA `(.L_x_3) ;  /* 0x00000000007c8947 */ /* 0x000fea0003800000 */
[----:B------:R-:W0:Y:S01]  /*0280*/  S2UR UR9, SR_CgaCtaId ;  /* 0x00000000000979c3 */ /* 0x000e220000008800 */
[----:B------:R-:W-:Y:S01]  /*0290*/  UMOV UR4, 0x400 ;  /* 0x0000040000047882 */ /* 0x000fe20000000000 */
[----:B------:R-:W-:Y:S01]  /*02a0*/  UMOV UR5, 0x1 ;  /* 0x0000000100057882 */ /* 0x000fe20000000000 */
[----:B------:R-:W-:Y:S02]  /*02b0*/  UMOV UR6, 0x100 ;  /* 0x0000010000067882 */ /* 0x000fe40000000000 */
[----:B------:R-:W-:-:S04]  /*02c0*/  UIADD3 UR6, -UR6, 0x100000, URZ ;  /* 0x0010000006067890 */ /* 0x000fc8000fffe13f */
[----:B------:R-:W-:Y:S02]  /*02d0*/  USHF.L.U32 UR7, UR6, 0xb, URZ ;  /* 0x0000000b06077899 */ /* 0x000fe4000800063f */
[----:B------:R-:W-:Y:S02]  /*02e0*/  USHF.L.U32 UR6, UR6, 0x1, URZ ;  /* 0x0000000106067899 */ /* 0x000fe4000800063f */
[----:B0-----:R-:W-:Y:S02]  /*02f0*/  ULEA UR9, UR9, UR4, 0x18 ;  /* 0x0000000409097291 */ /* 0x001fe4000f8ec03f */
[----:B------:R-:W-:-:S04]  /*0300*/  UIADD3 UR4, -UR5, 0x100000, URZ ;  /* 0x0010000005047890 */ /* 0x000fc8000fffe13f */
[----:B------:R-:W-:Y:S02]  /*0310*/  USHF.L.U32 UR5, UR4, 0xb, URZ ;  /* 0x0000000b04057899 */ /* 0x000fe4000800063f */
[----:B------:R-:W-:Y:S01]  /*0320*/  USHF.L.U32 UR4, UR4, 0x1, URZ ;  /* 0x0000000104047899 */ /* 0x000fe2000800063f */
[----:B------:R-:W0:Y:S11]  /*0330*/  FENCE.VIEW.ASYNC.S ;  /* 0x00000000000073c6 */ /* 0x000e360000000000 */
[----:B0-----:R0:W1:Y:S01]  /*0340*/  SYNCS.EXCH.64 URZ, [UR9], UR4 ;  /* 0x00000004093f75b2 */ /* 0x0010620008000100 */
[----:B------:R0:W2:Y:S01]  /*0350*/  SYNCS.EXCH.64 URZ, [UR9+0x48], UR6 ;  /* 0x00004806093f75b2 */ /* 0x0000a20008000100 */
[----:B------:R0:W3:Y:S01]  /*0360*/  SYNCS.EXCH.64 URZ, [UR9+0x8], UR4 ;  /* 0x00000804093f75b2 */ /* 0x0000e20008000100 */
[----:B------:R0:W4:Y:S01]  /*0370*/  SYNCS.EXCH.64 URZ, [UR9+0x50], UR6 ;  /* 0x00005006093f75b2 */ /* 0x0001220008000100 */
[----:B------:R0:W0:Y:S01]  /*0380*/  SYNCS.EXCH.64 URZ, [UR9+0x10], UR4 ;  /* 0x00001004093f75b2 */ /* 0x0000220008000100 */
        /* <DEDUP_REMOVED lines=13> */
[----:B------:R-:W-:Y:S01]  /*0460*/  NOP ;  /* 0x0000000000007918 */ /* 0x000fe20000000000 */
.L_x_3:
[----:B0-----:R-:W-:Y:S05]  /*0470*/  BSYNC B0 ;  /* 0x0000000000007941 */ /* 0x001fea0003800000 */
.L_x_2:
[----:B------:R-:W0:Y:S01]  /*0480*/  SHFL.IDX PT, R0, R0, RZ, 0x1f ;  /* 0x00001fff00007589 */ /* 0x000e2200000e0000 */
[----:B------:R-:W5:Y:S01]  /*0490*/  LDC R2, c[0x0][0x65c] ;  /* 0x00019700ff027b82 */ /* 0x000f620000000800 */
[----:B------:R-:W-:Y:S01]  /*04a0*/  ELECT P0, URZ, PT ;  /* 0x00000000003f782f */ /* 0x000fe20003800000 */
[----:B------:R-:W-:Y:S01]  /*04b0*/  IMAD.MOV.U32 R3, RZ, RZ, RZ ;  /* 0x000000ffff037224 */ /* 0x000fe200078e00ff */
[----:B------:R-:W-:Y:S01]  /*04c0*/  UMOV UR4, 0x20 ;  /* 0x0000002000047882 */ /* 0x000fe20000000000 */
[----:B------:R-:W-:Y:S01]  /*04d0*/  NOP ;  /* 0x0000000000007918 */ /* 0x000fe20000000000 */
[----:B------:R-:W-:Y:S01]  /*04e0*/  NOP ;  /* 0x0000000000007918 */ /* 0x000fe20000000000 */
[----:B0-----:R-:W-:Y:S02]  /*04f0*/  ISETP.NE.OR P0, PT, R0, RZ, !P0 ;  /* 0x000000ff0000720c */ /* 0x001fe40004705670 */
[----:B-----5:R-:W-:Y:S01]  /*0500*/  ISETP.NE.AND P2, PT, R2, 0x1, PT ;  /* 0x000000010200780c */ /* 0x020fe20003f45270 */
[----:B------:R-:W0:Y:S01]  /*0510*/  S2R R0, SR_CTAID.Y ;  /* 0x0000000000007919 */ /* 0x000e220000002600 */
[----:B------:R-:W5:Y:S09]  /*0520*/  S2R R2, SR_CTAID.X ;  /* 0x0000000000027919 */ /* 0x000f720000002500 */
[----:B------:R-:W-:Y:S01]  /*0530*/  VOTEU.ALL UP0, P0 ;  /* 0x00000000003f7886 */ /* 0x000fe20000000000 */
[----:B------:R-:W-:Y:S01]  /*0540*/  VOTEU.ALL UP1, P0 ;  /* 0x00000000003f7886 */ /* 0x000fe20000020000 */
[----:B------:R-:W5:Y:S01]  /*0550*/  @P2 LDC R7, c[0x0][0x10] ;  /* 0x00000400ff072b82 */ /* 0x000f620000000800 */
[----:B------:R-:W-:-:S02]  /*0560*/  @P2 IMAD.MOV.U32 R5, RZ, RZ, RZ ;  /* 0x000000ffff052224 */ /* 0x000fc400078e00ff */
[----:B------:R-:W-:Y:S01]  /*0570*/  @P2 IMAD.MOV.U32 R11, RZ, RZ, RZ ;  /* 0x000000ffff0b2224 */ /* 0x000fe200078e00ff */
[----:B------:R-:W-:Y:S01]  /*0580*/  @!UP0 UMOV UR6, 0x400 ;  /* 0x0000040000068882 */ /* 0x000fe20000000000 */
[----:B------:R-:W-:-:S04]  /*0590*/  @!UP0 UIADD3 UR4, -UR4, 0x100000, URZ ;  /* 0x0010000004048890 */ /* 0x000fc8000fffe13f */
[----:B------:R-:W-:Y:S02]  /*05a0*/  @!UP0 USHF.L.U32 UR5, UR4, 0xb, URZ ;  /* 0x0000000b04058899 */ /* 0x000fe4000800063f */
[----:B------:R-:W-:Y:S01]  /*05b0*/  @!UP0 USHF.L.U32 UR4, UR4, 0x1, URZ ;  /* 0x0000000104048899 */ /* 0x000fe2000800063f */
[----:B------:R-:W1:Y:S08]  /*05c0*/  @!P2 LDC R9, c[0x0][0xc] ;  /* 0x00000300ff09ab82 */ /* 0x000e700000000800 */
[----:B------:R-:W2:Y:S01]  /*05d0*/  @!UP0 S2UR UR7, SR_CgaCtaId ;  /* 0x00000000000789c3 */ /* 0x000ea20000008800 */
[----:B0-----:R-:W-:-:S04]  /*05e0*/  @P2 IMAD.MOV.U32 R4, RZ, RZ, R0 ;  /* 0x000000ffff042224 */ /* 0x001fc800078e0000 */
[----:B-----5:R-:W-:-:S04]  /*05f0*/  @P2 IMAD.WIDE.U32 R6, R2, R7, R4 ;  /* 0x0000000702062225 */ /* 0x020fc800078e0004 */
[----:B------:R-:W-:Y:S02]  /*0600*/  @P2 IMAD.MOV.U32 R16, RZ, RZ, R6 ;  /* 0x000000ffff102224 */ /* 0x000fe400078e0006 */
[----:B------:R-:W-:Y:S02]  /*0610*/  @P2 IMAD.IADD R17, R7, 0x1, R11 ;  /* 0x0000000107112824 */ /* 0x000fe400078e020b */
[----:B-1----:R-:W-:-:S04]  /*0620*/  @!P2 IMAD.WIDE.U32 R4, R9, R0, R2 ;  /* 0x000000000904a225 */ /* 0x002fc800078e0002 */
[----:B------:R-:W-:Y:S02]  /*0630*/  @!P2 IMAD.MOV.U32 R16, RZ, RZ, R4 ;  /* 0x000000ffff10a224 */ /* 0x000fe400078e0004 */
[----:B------:R-:W-:Y:S01]  /*0640*/  @!P2 IMAD.MOV.U32 R17, RZ, RZ, R5 ;  /* 0x000000ffff11a224 */ /* 0x000fe200078e0005 */
[----:B--2---:R-:W-:Y:S02]  /*0650*/  @!UP0 ULEA UR6, UR7, UR6, 0x18 ;  /* 0x0000000607068291 */ /* 0x004fe4000f8ec03f */
[----:B------:R0:W-:Y:S01]  /*0660*/  STL [R1+0x7c], R16 ;  /* 0x00007c1001007387 */ /* 0x0001e20000100800 */
[----:B------:R-:W-:-:S03]  /*0670*/  VOTEU.ALL UP0, P0 ;  /* 0x00000000003f7886 */ /* 0x000fc60000000000 */
[----:B------:R0:W-:Y:S04]  /*0680*/  STL [R1+0x78], R17 ;  /* 0x0000781101007387 */ /* 0x0001e80000100800 */
[----:B------:R-:W1:Y:S02]  /*0690*/  FENCE.VIEW.ASYNC.S ;  /* 0x00000000000073c6 */ /* 0x000e640000000000 */
[----:B-1----:R0:W3:Y:S01]  /*06a0*/  @!UP0 SYNCS.EXCH.64 URZ, [UR6+0xa0], UR4 ;  /* 0x0000a004063f85b2 */ /* 0x0020e20008000100 */
[----:B------:R0:W3:Y:S01]  /*06b0*/  @!UP1 SYNCS.EXCH.64 URZ, [UR6+0xa8], UR4 ;  /* 0x0000a804063f95b2 */ /* 0x0000e20008000100 */
[----:B------:R-:W-:Y:S01]  /*06c0*/  NOP ;  /* 0x0000000000007918 */ /* 0x000fe20000000000 */
[----:B---34-:R-:W-:Y:S06]  /*06d0*/  BAR.SYNC.DEFER_BLOCKING 0x0 ;  /* 0x0000000000007b1d */ /* 0x018fec0000010000 */
[----:B0-----:R-:W-:Y:S05]  /*06e0*/  @!P1 BRA `(.L_x_4) ;  /* 0x000000e000989947 */ /* 0x001fea0003800000 */
[----:B------:R-:W-:-:S06]  /*06f0*/  UISETP.GT.U32.AND UP0, UPT, UR10, 0x1, UPT ;  /* 0x000000010a00788c */ /* 0x000fcc000bf04070 */
[----:B------:R-:W-:-:S13]  /*0700*/  PLOP3.LUT P0, PT, PT, PT, UP0, 0x80, 0x0 ;  /* 0x000000000000781c */ /* 0x000fda0003f0f008 */
[----:B------:R-:W-:Y:S05]  /*0710*/  @P0 EXIT ;  /* 0x000000000000094d */ /* 0x000fea0003800000 */
[----:B------:R-:W-:Y:S01]  /*0720*/  IMAD.MOV.U32 R6, RZ, RZ, -0x1 ;  /* 0xffffffffff067424 */ /* 0x000fe200078e00ff */
[----:B------:R-:W-:Y:S01]  /*0730*/  ULDC.64 UR4, c[0x0][0x650] ;  /* 0x0001940000047ab9 */ /* 0x000fe20000000a00 */
[----:B------:R-:W-:Y:S01]  /*0740*/  IMAD.MOV.U32 R5, RZ, RZ, -0x1 ;  /* 0xffffffffff057424 */ /* 0x000fe200078e00ff */
[----:B------:R-:W-:Y:S01]  /*0750*/  ISETP.GE.U32.AND P0, PT, R16, UR4, PT ;  /* 0x0000000410007c0c */ /* 0x000fe2000bf06070 */
[----:B------:R-:W-:Y:S01]  /*0760*/  UMOV UR22, 0xffffffff ;  /* 0xffffffff00167882 */ /* 0x000fe20000000000 */
[----:B------:R0:W-:Y:S01]  /*0770*/  STL [R1+0x84], R6 ;  /* 0x0000840601007387 */ /* 0x0001e20000100800 */
[----:B------:R-:W-:Y:S02]  /*0780*/  PRMT R4, RZ, 0x7610, R4 ;  /* 0x00007610ff047816 */ /* 0x000fe40000000004 */
[----:B------:R-:W-:Y:S01]  /*0790*/  ISETP.GE.U32.AND.EX P0, PT, R17, UR5, PT, P0 ;  /* 0x0000000511007c0c */ /* 0x000fe2000bf06100 */
[----:B------:R0:W-:-:S12]  /*07a0*/  STL [R1+0x80], R5 ;  /* 0x0000800501007387 */ /* 0x0001d80000100800 */
[----:B0-----:R-:W-:Y:S05]  /*07b0*/  @P0 BRA `(.L_x_5) ;  /* 0x0000000400680947 */ /* 0x001fea0003800000 */
[----:B------:R-:W0:Y:S01]  /*07c0*/  LDC.64 R12, c[0x0][0x628] ;  /* 0x00018a00ff0c7b82 */ /* 0x000e220000000a00 */
[----:B------:R-:W-:Y:S02]  /*07d0*/  IMAD.MOV.U32 R4, RZ, RZ, R16 ;  /* 0x000000ffff047224 */ /* 0x000fe400078e0010 */
[----:B------:R-:W-:-:S05]  /*07e0*/  IMAD.MOV.U32 R5, RZ, RZ, R17 ;  /* 0x000000ffff057224 */ /* 0x000fca00078e0011 */
[----:B------:R-:W1:Y:S08]  /*07f0*/  LDC R10, c[0x0][0x630] ;  /* 0x00018c00ff0a7b82 */ /* 0x000e700000000800 */
[----:B------:R-:W2:Y:S01]  /*0800*/  LDC.64 R14, c[0x0][0x620] ;  /* 0x00018800ff0e7b82 */ /* 0x000ea20000000a00 */
[----:B0-----:R-:W-:-:S04]  /*0810*/  ISETP.NE.U32.AND P0, PT, R12, RZ, PT ;  /* 0x000000ff0c00720c */ /* 0x001fc80003f05070 */
[----:B------:R-:W-:-:S13]  /*0820*/  ISETP.NE.AND.EX P0, PT, R13, RZ, PT, P0 ;  /* 0x000000ff0d00720c */ /* 0x000fda0003f05300 */
[----:B-12---:R-:W-:Y:S05]  /*0830*/  @!P0 BRA `(.L_x_6) ;  /* 0x0000000000288947 */ /* 0x006fea0003800000 */
[----:B------:R-:W0:Y:S02]  /*0840*/  LDC R9, c[0x0][0x634] ;  /* 0x00018d00ff097b82 */ /* 0x000e240000000800 */
[----:B0-----:R-:W-:-:S05]  /*0850*/  IADD3 R9, P0, R16, R9, RZ ;  /* 0x0000000910097210 */ /* 0x001fca0007f1e0ff */
[----:B------:R-:W-:-:S04]  /*0860*/  IMAD.X R11, RZ, RZ, R17, P0 ;  /* 0x000000ffff0b7224 */ /* 0x000fc800000e0611 */
[----:B------:R-:W-:-:S04]  /*0870*/  IMAD.WIDE.U32 R4, R11, R12, RZ ;  /* 0x0000000c0b047225 */ /* 0x000fc800078e00ff */
[----:B------:R-:W-:-:S04]  /*0880*/  IMAD.WIDE.U32 R6, P0, R9, R13, R4 ;  /* 0x0000000d09067225 */ /* 0x000fc80007800004 */
[----:B------:R-:W-:-:S04]  /*0890*/  IMAD.WIDE.U32 R4, R9, R12, RZ ;  /* 0x0000000c09047225 */ /* 0x000fc800078e00ff */
[----:B------:R-:W-:Y:S01]  /*08a0*/  IMAD.X R9, RZ, RZ, RZ, P0 ;  /* 0x000000ffff097224 */ /* 0x000fe200000e06ff */
[----:B------:R-:W-:Y:S01]  /*08b0*/  IADD3 RZ, P0, R5, R6, RZ ;  /* 0x0000000605ff7210 */ /* 0x000fe20007f1e0ff */
[----:B------:R-:W-:-:S04]  /*08c0*/  IMAD.MOV.U32 R8, RZ, RZ, R7 ;  /* 0x000000ffff087224 */ /* 0x000fc800078e0007 */
[----:B------:R-:W-:-:S08]  /*08d0*/  IMAD.WIDE.U32.X R4, R11, R13, R8, P0 ;  /* 0x0000000d0b047225 */ /* 0x000fd000000e0408 */
.L_x_6:
[-CC-:B------:R-:W-:Y:S01]  /*08e0*/  SHF.R.U64 R24, R4, R10.reuse, R5.reuse ;  /* 0x0000000a04187219 */ /* 0x180fe20000001205 */
[----:B------:R-:W0:Y:S01]  /*08f0*/  LDC R8, c[0x0][0x618] ;  /* 0x00018600ff087b82 */ /* 0x000e220000000800 */
[----:B------:R-:W-:Y:S01]  /*0900*/  SHF.R.U32.HI R4, RZ, R10, R5 ;  /* 0x0000000aff047219 */ /* 0x000fe20000011605 */
[----:B------:R-:W-:Y:S01]  /*0910*/  ULDC UR4, c[0x0][0x150] ;  /* 0x0000540000047ab9 */ /* 0x000fe20000000800 */
[----:B------:R-:W-:Y:S01]  /*0920*/  IADD3 R9, P0, RZ, -R24, RZ ;  /* 0x80000018ff097210 */ /* 0x000fe20007f1e0ff */
[----:B------:R-:W-:Y:S01]  /*0930*/  IMAD.MOV.U32 R5, RZ, RZ, R17 ;  /* 0x000000ffff057224 */ /* 0x000fe200078e0011 */
[----:B------:R-:W-:-:S03]  /*0940*/  I2FP.F32.U32 R3, R2 ;  /* 0x0000000200037245 */ /* 0x000fc60000201000 */
[----:B------:R-:W1:Y:S01]  /*0950*/  LDC.64 R18, c[0x0][0x640] ;  /* 0x00019000ff127b82 */ /* 0x000e620000000a00 */
[----:B------:R-:W-:Y:S02]  /*0960*/  IMAD.X R11, RZ, RZ, ~R4, P0 ;  /* 0x000000ffff0b7224 */ /* 0x000fe400000e0e04 */
[----:B------:R-:W-:Y:S01]  /*0970*/  FMUL R3, R3, UR4 ;  /* 0x0000000403037c20 */ /* 0x000fe20008400000 */
[----:B------:R-:W-:Y:S01]  /*0980*/  IMAD.MOV.U32 R4, RZ, RZ, R16 ;  /* 0x000000ffff047224 */ /* 0x000fe200078e0010 */
[----:B------:R-:W-:Y:S01]  /*0990*/  ULDC UR4, c[0x0][0x154] ;  /* 0x0000550000047ab9 */ /* 0x000fe20000000800 */
[-C--:B------:R-:W-:Y:S02]  /*09a0*/  IMAD R6, R11, R14.reuse, RZ ;  /* 0x0000000e0b067224 */ /* 0x080fe400078e02ff */
[C---:B------:R-:W-:Y:S01]  /*09b0*/  IMAD.WIDE.U32 R4, R9.reuse, R14, R4 ;  /* 0x0000000e09047225 */ /* 0x040fe200078e0004 */
[----:B------:R-:W2:Y:S01]  /*09c0*/  LDC R10, c[0x0][0x608] ;  /* 0x00018200ff0a7b82 */ /* 0x000ea20000000800 */
[----:B------:R-:W3:Y:S02]  /*09d0*/  F2I.U32.TRUNC.NTZ R3, R3 ;  /* 0x0000000300037305 */ /* 0x000ee4000020f000 */
[----:B------:R-:W-:-:S04]  /*09e0*/  IMAD R9, R9, R15, R6 ;  /* 0x0000000f09097224 */ /* 0x000fc800078e0206 */
[----:B------:R-:W-:Y:S01]  /*09f0*/  IMAD.IADD R5, R5, 0x1, R9 ;  /* 0x0000000105057824 */ /* 0x000fe200078e0209 */
[----:B------:R-:W4:Y:S01]  /*0a00*/  LDC R7, c[0x0][0x144] ;  /* 0x00005100ff077b82 */ /* 0x000f220000000800 */
[----:B------:R-:W-:-:S03]  /*0a10*/  IMAD.MOV.U32 R9, RZ, RZ, 0x1 ;  /* 0x00000001ff097424 */ /* 0x000fc600078e00ff */
[----:B0-----:R-:W-:Y:S02]  /*0a20*/  SHF.R.U64 R12, R4, R8, R5 ;  /* 0x00000008040c7219 */ /* 0x001fe40000001205 */
[----:B------:R-:W-:Y:S02]  /*0a30*/  I2FP.F32.U32 R4, R0 ;  /* 0x0000000000047245 */ /* 0x000fe40000201000 */
[----:B------:R-:W0:Y:S01]  /*0a40*/  LDC R14, c[0x0][0x658] ;  /* 0x00019600ff0e7b82 */ /* 0x000e220000000800 */
[----:B-1----:R-:W-:Y:S01]  /*0a50*/  ISETP.NE.U32.AND P0, PT, R18, RZ, PT ;  /* 0x000000ff1200720c */ /* 0x002fe20003f05070 */
[----:B---3--:R-:W-:Y:S02]  /*0a60*/  IMAD.MOV R6, RZ, RZ, -R3 ;  /* 0x000000ffff067224 */ /* 0x008fe400078e0a03 */
[----:B------:R-:W-:Y:S01]  /*0a70*/  FMUL R4, R4, UR4 ;  /* 0x0000000404047c20 */ /* 0x000fe20008400000 */
[----:B------:R-:W-:Y:S01]  /*0a80*/  SHF.R.U32.HI R3, RZ, R8, R5 ;  /* 0x00000008ff037219 */ /* 0x000fe20000011605 */
[----:B------:R-:W-:Y:S01]  /*0a90*/  IMAD.MOV.U32 R5, RZ, RZ, -0x1 ;  /* 0xffffffffff057424 */ /* 0x000fe200078e00ff */
[----:B------:R-:W-:Y:S01]  /*0aa0*/  ISETP.NE.AND.EX P0, PT, R19, RZ, PT, P0 ;  /* 0x000000ff1300720c */ /* 0x000fe20003f05300 */
[----:B------:R1:W3:Y:S01]  /*0ab0*/  F2I.U32.TRUNC.NTZ R11, R4 ;  /* 0x00000004000b7305 */ /* 0x0002e2000020f000 */
[----:B------:R-:W1:Y:S01]  /*0ac0*/  LDC R13, c[0x0][0x148] ;  /* 0x00005200ff0d7b82 */ /* 0x000e620000000800 */
[----:B--2---:R-:W-:-:S02]  /*0ad0*/  SHF.R.U64 R23, R12, R10, R3 ;  /* 0x0000000a0c177219 */ /* 0x004fc40000001203 */
[----:B------:R-:W-:-:S05]  /*0ae0*/  SHF.R.U32.HI R3, RZ, R10, R3 ;  /* 0x0000000aff037219 */ /* 0x000fca0000011603 */
[----:B------:R-:W2:Y:S01]  /*0af0*/  LDC R17, c[0x0][0x600] ;  /* 0x00018000ff117b82 */ /* 0x000ea20000000800 */
[----:B----4-:R-:W-:-:S07]  /*0b00*/  IMAD R8, R7, R6, R2 ;  /* 0x0000000607087224 */ /* 0x010fce00078e0202 */
[----:B------:R-:W4:Y:S01]  /*0b10*/  LDC R16, c[0x0][0x648] ;  /* 0x00019200ff107b82 */ /* 0x000f220000000800 */
[-C--:B0-----:R-:W-:Y:S02]  /*0b20*/  SHF.L.U32 R2, R5, R14.reuse, RZ ;  /* 0x0000000e05027219 */ /* 0x081fe400000006ff */
[--C-:B------:R-:W-:Y:S02]  /*0b30*/  SHF.R.U64 R22, R23, R14, R3.reuse ;  /* 0x0000000e17167219 */ /* 0x100fe40000001203 */
[----:B------:R-:W-:Y:S02]  /*0b40*/  LOP3.LUT R10, RZ, R2, RZ, 0x33, !PT ;  /* 0x00000002ff0a7212 */ /* 0x000fe400078e33ff */
[-C--:B------:R-:W-:Y:S01]  /*0b50*/  SHF.R.U32.HI R3, RZ, R14.reuse, R3 ;  /* 0x0000000eff037219 */ /* 0x080fe20000011603 */
[----:B------:R-:W0:Y:S01]  /*0b60*/  LDC R21, c[0x0][0x638] ;  /* 0x00018e00ff157b82 */ /* 0x000e220000000800 */
[----:B------:R-:W-:Y:S01]  /*0b70*/  SHF.L.U32 R9, R9, R14, RZ ;  /* 0x0000000e09097219 */ /* 0x000fe200000006ff */
[----:B------:R-:W-:-:S06]  /*0b80*/  IMAD.MOV.U32 R2, RZ, RZ, R22 ;  /* 0x000000ffff027224 */ /* 0x000fcc00078e0016 */
[----:B------:R-:W0:Y:S01]  /*0b90*/  LDC R20, c[0x0][0x610] ;  /* 0x00018400ff147b82 */ /* 0x000e220000000800 */
[----:B-1-3--:R-:W-:Y:S05]  /*0ba0*/  @!P0 BRA `(.L_x_7) ;  /* 0x0000000000288947 */ /* 0x00afea0003800000 */
[----:B------:R-:W1:Y:S02]  /*0bb0*/  LDC R7, c[0x0][0x64c] ;  /* 0x00019300ff077b82 */ /* 0x000e640000000800 */
[----:B-1----:R-:W-:-:S05]  /*0bc0*/  IADD3 R7, P0, R22, R7, RZ ;  /* 0x0000000716077210 */ /* 0x002fca0007f1e0ff */
        /* <DEDUP_REMOVED lines=8> */
.L_x_7:
[----:B----4-:R-:W-:Y:S01]  /*0c50*/  SHF.R.U64 R2, R2, R16, R3 ;  /* 0x0000001002027219 */ /* 0x010fe20000001203 */
[----:B--2---:R-:W-:Y:S01]  /*0c60*/  VIADD R3, R17, 0xffffffff ;  /* 0xffffffff11037836 */ /* 0x004fe20000000000 */
[----:B------:R-:W-:Y:S01]  /*0c70*/  LOP3.LUT R10, R23, R10, RZ, 0xc0, !PT ;  /* 0x0000000a170a7212 */ /* 0x000fe200078ec0ff */
[----:B------:R-:W-:Y:S01]  /*0c80*/  IMAD.MOV R11, RZ, RZ, -R11 ;  /* 0x000000ffff0b7224 */ /* 0x000fe200078e0a0b */
[----:B------:R-:W-:Y:S01]  /*0c90*/  R2UR UR22, R24 ;  /* 0x00000000181672ca */ /* 0x000fe200000e0000 */
[----:B------:R-:W-:Y:S01]  /*0ca0*/  IMAD.MOV R4, RZ, RZ, -R2 ;  /* 0x000000ffff047224 */ /* 0x000fe200078e0a02 */
[----:B------:R-:W-:Y:S01]  /*0cb0*/  LOP3.LUT R3, R12, R3, RZ, 0xc0, !PT ;  /* 0x000000030c037212 */ /* 0x000fe200078ec0ff */
[----:B------:R-:W-:Y:S02]  /*0cc0*/  @P2 IMAD R8, R13, R11, R0 ;  /* 0x0000000b0d082224 */ /* 0x000fe400078e0200 */
[----:B------:R-:W-:Y:S02]  /*0cd0*/  IMAD R9, R9, R2, R10 ;  /* 0x0000000209097224 */ /* 0x000fe400078e020a */
[----:B0-----:R-:W-:-:S02]  /*0ce0*/  IMAD R0, R4, R21, R22 ;  /* 0x0000001504007224 */ /* 0x001fc400078e0216 */
[----:B------:R-:W-:Y:S02]  /*0cf0*/  IMAD R8, R9, R20, R8 ;  /* 0x0000001409087224 */ /* 0x000fe400078e0208 */
[----:B------:R-:W-:Y:S02]  /*0d00*/  IMAD R3, R0, R17, R3 ;  /* 0x0000001100037224 */ /* 0x000fe400078e0203 */
[----:B------:R-:W-:-:S03]  /*0d10*/  IMAD.MOV.U32 R4, RZ, RZ, 0x1 ;  /* 0x00000001ff047424 */ /* 0x000fc600078e00ff */
[----:B------:R-:W-:Y:S02]  /*0d20*/  SEL R2, R3, R8, !P2 ;  /* 0x0000000803027207 */ /* 0x000fe40005000000 */
[----:B------:R-:W-:-:S03]  /*0d30*/  SEL R0, R8, R3, !P2 ;  /* 0x0000000308007207 */ /* 0x000fc60005000000 */
[----:B------:R0:W-:Y:S04]  /*0d40*/  STL [R1+0x80], R2 ;  /* 0x0000800201007387 */ /* 0x0001e80000100800 */
[----:B------:R0:W-:Y:S02]  /*0d50*/  STL [R1+0x84], R0 ;  /* 0x0000840001007387 */ /* 0x0001e40000100800 */
.L_x_5:
[----:B------:R-:W-:-:S08]  /*0d60*/  NOP ;  /* 0x0000000000007918 */ /* 0x000fd00000000000 */
[----:B------:R-:W1:Y:S02]  /*0d70*/  USETMAXREG.TRY_ALLOC.CTAPOOL UP0, 0xe8 ;  /* 0x000000e8000079c8 */ /* 0x000e640008000600 */
[----:B-1----:R-:W-:-:S13]  /*0d80*/  PLOP3.LUT P0, PT, PT, PT, UP0, 0x80, 0x0 ;  /* 0x000000000000781c */ /* 0x002fda0003f0f008 */
[----:B------:R-:W-:Y:S05]  /*0d90*/  @!P0 BRA `(.L_x_5) ;  /* 0xfffffffc00f08947 */ /* 0x000fea000383ffff */
[----:B------:R-:W-:Y:S01]  /*0da0*/  ULDC.64 UR4, c[0x0][0x598] ;  /* 0x0001660000047ab9 */ /* 0x000fe20000000a00 */
[----:B------:R-:W-:Y:S01]  /*0db0*/  ULDC.64 UR16, c[0x0][0x208] ;  /* 0x0000820000107ab9 */ /* 0x000fe20000000a00 */
[----:B------:R-:W-:-:S04]  /*0dc0*/  ISETP.NE.U32.AND P0, PT, RZ, UR4, PT ;  /* 0x00000004ff007c0c */ /* 0x000fc8000bf05070 */
[----:B------:R-:W-:-:S13]  /*0dd0*/  ISETP.NE.AND.EX P0, PT, RZ, UR5, PT, P0 ;  /* 0x00000005ff007c0c */ /* 0x000fda000bf05300 */
[----:B------:R-:W-:Y:S05]  /*0de0*/  @!P0 BRA `(.L_x_8) ;  /* 0x0000000000208947 */ /* 0x000fea0003800000 */
[----:B0-----:R-:W0:Y:S02]  /*0df0*/  LDC.64 R2, c[0x0][0x598] ;  /* 0x00016600ff027b82 */ /* 0x001e240000000a00 */
[----:B0-----:R-:W2:Y:S02]  /*0e00*/  LDG.E.64 R2, desc[UR16][R2.64] ;  /* 0x0000001002027981 */ /* 0x001ea4000c1e1b00 */
[----:B--2---:R-:W-:-:S04]  /*0e10*/  ISETP.NE.U32.AND P0, PT, R2, RZ, PT ;  /* 0x000000ff0200720c */ /* 0x004fc80003f05070 */
[----:B------:R-:W-:-:S13]  /*0e20*/  ISETP.NE.AND.EX P0, PT, R3, RZ, PT, P0 ;  /* 0x000000ff0300720c */ /* 0x000fda0003f05300 */
[----:B------:R-:W-:Y:S05]  /*0e30*/  @!P0 BRA `(.L_x_8) ;  /* 0x00000000000c8947 */ /* 0x000fea0003800000 */
[----:B------:R-:W2:Y:S02]  /*0e40*/  LD.E R2, desc[UR16][R2.64] ;  /* 0x0000001002027980 */ /* 0x000ea4000c101900 */
[----:B--2---:R-:W-:Y:S01]  /*0e50*/  R2UR UR20, R2 ;  /* 0x00000000021472ca */ /* 0x004fe200000e0000 */
[----:B------:R-:W-:-:S14]  /*0e60*/  BRA `(.L_x_9) ;  /* 0x0000000000247947 */ /* 0x000fdc0003800000 */
.L_x_8:
[----:B------:R-:W-:Y:S02]  /*0e70*/  ULDC.64 UR4, c[0x0][0x588] ;  /* 0x0001620000047ab9 */ /* 0x000fe40000000a00 */
[----:B------:R-:W-:-:S04]  /*0e80*/  ISETP.NE.U32.AND P0, PT, RZ, UR4, PT ;  /* 0x00000004ff007c0c */ /* 0x000fc8000bf05070 */
[----:B------:R-:W-:-:S13]  /*0e90*/  ISETP.NE.AND.EX P0, PT, RZ, UR5, PT, P0 ;  /* 0x00000005ff007c0c */ /* 0x000fda000bf05300 */
[----:B------:R-:W-:Y:S05]  /*0ea0*/  @!P0 BRA `(.L_x_10) ;  /* 0x0000000000108947 */ /* 0x000fea0003800000 */
[----:B0-----:R-:W0:Y:S02]  /*0eb0*/  LDC.64 R2, c[0x0][0x588] ;  /* 0x00016200ff027b82 */ /* 0x001e240000000a00 */
[----:B0-----:R-:W2:Y:S02]  /*0ec0*/  LDG.E R2, desc[UR16][R2.64] ;  /* 0x0000001002027981 */ /* 0x001ea4000c1e1900 */
[----:B--2---:R-:W-:Y:S01]  /*0ed0*/  R2UR UR20, R2 ;  /* 0x00000000021472ca */ /* 0x004fe200000e0000 */
[----:B------:R-:W-:-:S14]  /*0ee0*/  BRA `(.L_x_9) ;  /* 0x0000000000047947 */ /* 0x000fdc0003800000 */
.L_x_10:
[----:B------:R-:W-:-:S05]  /*0ef0*/  ULDC UR20, c[0x0][0x580] ;  /* 0x0001600000147ab9 */ /* 0x000fca0000000800 */
.L_x_9:
[----:B------:R-:W-:Y:S02]  /*0f00*/  ULDC.64 UR4, c[0x0][0x5a0] ;  /* 0x0001680000047ab9 */ /* 0x000fe40000000a00 */
        /* <DEDUP_REMOVED lines=11> */
.L_x_11:
        /* <DEDUP_REMOVED lines=8> */
.L_x_13:
[----:B------:R-:W-:-:S05]  /*1040*/  ULDC UR19, c[0x0][0x584] ;  /* 0x0001610000137ab9 */ /* 0x000fca0000000800 */
.L_x_12:
[----:B------:R-:W-:-:S13]  /*1050*/  LOP3.LUT P0, RZ, R4, 0xff, RZ, 0xc0, !PT ;  /* 0x000000ff04ff7812 */ /* 0x000fda000780c0ff */
[----:B------:R-:W-:Y:S05]  /*1060*/  @!P0 EXIT ;  /* 0x000000000000894d */ /* 0x000fea0003800000 */
[----:B------:R-:W-:Y:S01]  /*1070*/  ULDC UR4, c[0x0][0x28c] ;  /* 0x0000a30000047ab9 */ /* 0x000fe20000000800 */
[----:B------:R-:W-:Y:S02]  /*1080*/  ULOP3.LUT UR21, UR13, 0x1, URZ, 0xfc, !UPT ;  /* 0x000000010d157892 */ /* 0x000fe4000f8efc3f */
[----:B------:R-:W-:-:S04]  /*1090*/  UIADD3 UR4, UR4, 0x3f, URZ ;  /* 0x0000003f04047890 */ /* 0x000fc8000fffe03f */
[----:B------:R-:W-:-:S04]  /*10a0*/  USHF.R.S32.HI UR5, URZ, 0x1f, UR4 ;  /* 0x0000001f3f057899 */ /* 0x000fc80008011404 */
[----:B------:R-:W-:-:S03]  /*10b0*/  ULEA.HI UR5, UR5, UR4, URZ, 0x6 ;  /* 0x0000000405057291 */ /* 0x000fc6000f8f303f */
[----:B------:R-:W-:Y:S01]  /*10c0*/  UMOV UR4, URZ ;  /* 0x0000003f00047c82 */ /* 0x000fe20008000000 */
[----:B------:R-:W-:-:S03]  /*10d0*/  USHF.R.S32.HI UR12, URZ, 0x6, UR5 ;  /* 0x000000063f0c7899 */ /* 0x000fc60008011405 */
[----:B------:R-:W-:-:S09]  /*10e0*/  UMOV UR5, URZ ;  /* 0x0000003f00057c82 */ /* 0x000fd20008000000 */
.L_x_294:
[----:B0-----:R-:W0:Y:S01]  /*10f0*/  S2R R0, SR_TID.X ;  /* 0x0000000000007919 */ /* 0x001e220000002100 */
[----:B-1----:R-:W1:Y:S01]  /*1100*/  S2UR UR11, SR_CgaCtaId ;  /* 0x00000000000b79c3 */ /* 0x002e620000008800 */
[----:B------:R-:W-:Y:S01]  /*1110*/  UMOV UR14, 0x400 ;  /* 0x00000400000e7882 */ /* 0x000fe20000000000 */
[----:B------:R-:W-:Y:S01]  /*1120*/  UMOV UR6, URZ ;  /* 0x0000003f00067c82 */ /* 0x000fe20008000000 */
[----:B------:R-:W-:Y:S01]  /*1130*/  STL [R1+0x74], RZ ;  /* 0x000074ff01007387 */ /* 0x000fe20000100800 */
[----:B------:R-:W-:Y:S01]  /*1140*/  UMOV UR7, URZ ;  /* 0x0000003f00077c82 */ /* 0x000fe20008000000 */
[----:B------:R-:W-:Y:S01]  /*1150*/  UMOV UR8, URZ ;  /* 0x0000003f00087c82 */ /* 0x000fe20008000000 */
[----:B------:R-:W-:Y:S01]  /*1160*/  UMOV UR18, UR5 ;  /* 0x0000000500127c82 */ /* 0x000fe20008000000 */
[----:B------:R-:W-:Y:S01]  /*1170*/  STL [R1+0x70], RZ ;  /* 0x000070ff01007387 */ /* 0x000fe20000100800 */
[----:B--2---:R-:W2:Y:S01]  /*1180*/  LDC R2, c[0x0][0x28c] ;  /* 0x0000a300ff027b82 */ /* 0x004ea20000000800 */
[----:B------:R-:W-:-:S02]  /*1190*/  CS2R R4, SRZ ;  /* 0x0000000000047805 */ /* 0x000fc4000001ff00 */
[----:B------:R-:W-:Y:S01]  /*11a0*/  CS2R R6, SRZ ;  /* 0x0000000000067805 */ /* 0x000fe2000001ff00 */
[----:B------:R-:W-:Y:S01]  /*11b0*/  STL [R1+0x6c], RZ ;  /* 0x00006cff01007387 */ /* 0x000fe20000100800 */
[----:B------:R-:W-:Y:S02]  /*11c0*/  CS2R R8, SRZ ;  /* 0x0000000000087805 */ /* 0x000fe4000001ff00 */
[----:B------:R-:W-:Y:S02]  /*11d0*/  CS2R R10, SRZ ;  /* 0x00000000000a7805 */ /* 0x000fe4000001ff00 */
[----:B------:R-:W-:Y:S01]  /*11e0*/  CS2R R12, SRZ ;  /* 0x00000000000c7805 */ /* 0x000fe2000001ff00 */
[----:B------:R-:W-:Y:S01]  /*11f0*/  STL [R1+0x68], RZ ;  /* 0x000068ff01007387 */ /* 0x000fe20000100800 */
[----:B------:R-:W-:Y:S02]  /*1200*/  CS2R R14, SRZ ;  /* 0x00000000000e7805 */ /* 0x000fe4000001ff00 */
[----:B------:R-:W-:-:S02]  /*1210*/  CS2R R16, SRZ ;  /* 0x0000000000107805 */ /* 0x000fc4000001ff00 */
[----:B------:R-:W-:Y:S01]  /*1220*/  CS2R R18, SRZ ;  /* 0x0000000000127805 */ /* 0x000fe2000001ff00 */
[----:B------:R-:W-:Y:S01]  /*1230*/  STL [R1+0x64], RZ ;  /* 0x000064ff01007387 */ /* 0x000fe20000100800 */
[----:B------:R-:W-:Y:S02]  /*1240*/  CS2R R20, SRZ ;  /* 0x0000000000147805 */ /* 0x000fe4000001ff00 */
[----:B------:R-:W-:Y:S02]  /*1250*/  CS2R R22, SRZ ;  /* 0x0000000000167805 */ /* 0x000fe4000001ff00 */
[----:B------:R-:W-:Y:S01]  /*1260*/  CS2R R152, SRZ ;  /* 0x0000000000987805 */ /* 0x000fe2000001ff00 */
[----:B------:R-:W-:Y:S01]  /*1270*/  STL [R1+0x60], RZ ;  /* 0x000060ff01007387 */ /* 0x000fe20000100800 */
[----:B-1----:R-:W-:Y:S01]  /*1280*/  ULEA UR14, UR11, UR14, 0x18 ;  /* 0x0000000e0b0e7291 */ /* 0x002fe2000f8ec03f */
[----:B------:R-:W-:Y:S02]  /*1290*/  CS2R R154, SRZ ;  /* 0x00000000009a7805 */ /* 0x000fe4000001ff00 */
[----:B------:R-:W-:Y:S01]  /*12a0*/  CS2R R156, SRZ ;  /* 0x00000000009c7805 */ /* 0x000fe2000001ff00 */
[----:B------:R-:W-:Y:S01]  /*12b0*/  STL [R1+0x5c], RZ ;  /* 0x00005cff01007387 */ /* 0x000fe20000100800 */
[----:B------:R-:W-:-:S02]  /*12c0*/  CS2R R158, SRZ ;  /* 0x00000000009e7805 */ /* 0x000fc4000001ff00 */
[----:B------:R-:W-:Y:S02]  /*12d0*/  CS2R R160, SRZ ;  /* 0x0000000000a07805 */ /* 0x000fe4000001ff00 */
[----:B------:R-:W-:Y:S02]  /*12e0*/  CS2R R162, SRZ ;  /* 0x0000000000a27805 */ /* 0x000fe4000001ff00 */
[----:B0-----:R-:W-:Y:S01]  /*12f0*/  LOP3.LUT R0, R0, 0x80, RZ, 0xc0, !PT ;  /* 0x0000008000007812 */ /* 0x001fe200078ec0ff */
[----:B------:R-:W-:Y:S01]  /*1300*/  STL [R1+0x58], RZ ;  /* 0x000058ff01007387 */ /* 0x000fe20000100800 */
[----:B--2---:R-:W-:Y:S02]  /*1310*/  ISETP.GE.AND P0, PT, R2, 0x1, PT ;  /* 0x000000010200780c */ /* 0x004fe40003f06270 */
[----:B------:R-:W-:Y:S02]  /*1320*/  CS2R R2, SRZ ;  /* 0x0000000000027805 */ /* 0x000fe4000001ff00 */
[----:B------:R-:W-:Y:S01]  /*1330*/  SHF.R.U32.HI R0, RZ, 0x7, R0 ;  /* 0x00000007ff007819 */ /* 0x000fe20000011600 */
[----:B------:R-:W-:Y:S01]  /*1340*/  STL [R1+0x54], RZ ;  /* 0x000054ff01007387 */ /* 0x000fe20000100800 */
[----:B------:R-:W-:-:S02]  /*1350*/  CS2R R164, SRZ ;  /* 0x0000000000a47805 */ /* 0x000fc4000001ff00 */
[----:B------:R-:W-:Y:S02]  /*1360*/  CS2R R166, SRZ ;  /* 0x0000000000a67805 */ /* 0x000fe4000001ff00 */
[----:B------:R-:W-:Y:S01]  /*1370*/  CS2R R168, SRZ ;  /* 0x0000000000a87805 */ /* 0x000fe2000001ff00 */
[----:B------:R-:W-:Y:S01]  /*1380*/  STL [R1+0x50], RZ ;  /* 0x000050ff01007387 */ /* 0x000fe20000100800 */
[----:B------:R-:W-:Y:S02]  /*1390*/  CS2R R170, SRZ ;  /* 0x0000000000aa7805 */ /* 0x000fe4000001ff00 */
[----:B------:R-:W-:Y:S02]  /*13a0*/  CS2R R172, SRZ ;  /* 0x0000000000ac7805 */ /* 0x000fe4000001ff00 */
[----:B------:R-:W-:Y:S01]  /*13b0*/  CS2R R174, SRZ ;  /* 0x0000000000ae7805 */ /* 0x000fe2000001ff00 */
[----:B------:R-:W0:Y:S01]  /*13c0*/  SHFL.IDX PT, R0, R0, RZ, 0x1f ;  /* 0x00001fff00007589 */ /* 0x000e2200000e0000 */
[----:B------:R-:W-:-:S02]  /*13d0*/  CS2R R176, SRZ ;  /* 0x0000000000b07805 */ /* 0x000fc4000001ff00 */
[----:B------:R-:W-:Y:S02]  /*13e0*/  CS2R R178, SRZ ;  /* 0x0000000000b27805 */ /* 0x000fe4000001ff00 */
[----:B------:R-:W-:Y:S01]  /*13f0*/  CS2R R180, SRZ ;  /* 0x0000000000b47805 */ /* 0x000fe2000001ff00 */
[----:B------:R1:W-:Y:S01]  /*1400*/  STL [R1+0x4c], RZ ;  /* 0x00004cff01007387 */ /* 0x0003e20000100800 */
[----:B------:R-:W-:Y:S02]  /*1410*/  CS2R R182, SRZ ;  /* 0x0000000000b67805 */ /* 0x000fe4000001ff00 */
[----:B------:R-:W-:Y:S02]  /*1420*/  CS2R R184, SRZ ;  /* 0x0000000000b87805 */ /* 0x000fe4000001ff00 */
[----:B------:R-:W-:Y:S01]  /*1430*/  CS2R R186, SRZ ;  /* 0x0000000000ba7805 */ /* 0x000fe2000001ff00 */
[----:B------:R1:W-:Y:S01]  /*1440*/  STL [R1+0x48], RZ ;  /* 0x000048ff01007387 */ /* 0x0003e20000100800 */
        /* <DEDUP_REMOVED lines=14> */
[----:B------:R-:W-:Y:S02]  /*1530*/  CS2R R210, SRZ ;  /* 0x0000000000d27805 */ /* 0x000fe4000001ff00 */
[----:B0-----:R-:W-:Y:S01]  /*1540*/  R2UR UR9, R0 ;  /* 0x00000000000972ca */ /* 0x001fe200000e0000 */
[----:B------:R1:W-:Y:S01]  /*1550*/  STL [R1+0x38], RZ ;  /* 0x000038ff01007387 */ /* 0x0003e20000100800 */
[----:B------:R-:W-:Y:S01]  /*1560*/  IMAD.MOV.U32 R0, RZ, RZ, RZ ;  /* 0x000000ffff007224 */ /* 0x000fe200078e00ff */
[----:B------:R-:W-:-:S02]  /*1570*/  CS2R R212, SRZ ;  /* 0x0000000000d47805 */ /* 0x000fc4000001ff00 */
[----:B------:R-:W-:Y:S01]  /*1580*/  CS2R R214, SRZ ;  /* 0x0000000000d67805 */ /* 0x000fe2000001ff00 */
[----:B------:R1:W-:Y:S01]  /*1590*/  STL [R1+0x34], RZ ;  /* 0x000034ff01007387 */ /* 0x0003e20000100800 */
[----:B------:R-:W-:Y:S02]  /*15a0*/  CS2R R216, SRZ ;  /* 0x0000000000d87805 */ /* 0x000fe4000001ff00 */
[----:B------:R-:W-:Y:S02]  /*15b0*/  CS2R R218, SRZ ;  /* 0x0000000000da7805 */ /* 0x000fe4000001ff00 */
[----:B------:R-:W-:Y:S01]  /*15c0*/  CS2R R220, SRZ ;  /* 0x0000000000dc7805 */ /* 0x000fe2000001ff00 */
[----:B------:R1:W-:Y:S01]  /*15d0*/  STL [R1+0x30], RZ ;  /* 0x000030ff01007387 */ /* 0x0003e20000100800 */
[----:B------:R-:W-:Y:S02]  /*15e0*/  CS2R R222, SRZ ;  /* 0x0000000000de7805 */ /* 0x000fe4000001ff00 */
[----:B------:R-:W-:Y:S01]  /*15f0*/  CS2R R224, SRZ ;  /* 0x0000000000e07805 */ /* 0x000fe2000001ff00 */
[----:B------:R-:W-:Y:S01]  /*1600*/  IMAD.MOV.U32 R226, RZ, RZ, RZ ;  /* 0x000000ffffe27224 */ /* 0x000fe200078e00ff */
[----:B------:R1:W-:Y:S01]  /*1610*/  STL [R1+0x2c], RZ ;  /* 0x00002cff01007387 */ /* 0x0003e20000100800 */
[----:B------:R-:W-:Y:S01]  /*1620*/  ULEA.HI UR10, UR9, UR9, URZ, 0x1 ;  /* 0x00000009090a7291 */ /* 0x000fe2000f8f083f */
[----:B------:R-:W-:Y:S01]  /*1630*/  IMAD.U32 R227, RZ, RZ, UR4 ;  /* 0x00000004ffe37e24 */ /* 0x000fe2000f8e00ff */
[----:B------:R-:W-:Y:S01]  /*1640*/  CS2R R24, SRZ ;  /* 0x0000000000187805 */ /* 0x000fe2000001ff00 */
[----:B------:R1:W-:Y:S01]  /*1650*/  STL [R1+0x28], RZ ;  /* 0x000028ff01007387 */ /* 0x0003e20000100800 */
[----:B------:R-:W-:Y:S01]  /*1660*/  ULOP3.LUT UR10, UR10, 0xffffe, URZ, 0xc0, !UPT ;  /* 0x000ffffe0a0a7892 */ /* 0x000fe2000f8ec03f */
[----:B------:R-:W-:-:S02]  /*1670*/  CS2R R26, SRZ ;  /* 0x00000000001a7805 */ /* 0x000fc4000001ff00 */
[----:B------:R-:W-:Y:S01]  /*1680*/  CS2R R28, SRZ ;  /* 0x00000000001c7805 */ /* 0x000fe2000001ff00 */
[----:B------:R1:W-:Y:S01]  /*1690*/  STL [R1+0x24], RZ ;  /* 0x000024ff01007387 */ /* 0x0003e20000100800 */
[----:B------:R-:W-:Y:S01]  /*16a0*/  UIADD3 UR10, UR9, -UR10, URZ ;  /* 0x8000000a090a7290 */ /* 0x000fe2000fffe03f */
[----:B---34-:R-:W-:Y:S02]  /*16b0*/  CS2R R30, SRZ ;  /* 0x00000000001e7805 */ /* 0x018fe4000001ff00 */
[----:B------:R-:W-:Y:S01]  /*16c0*/  CS2R R32, SRZ ;  /* 0x0000000000207805 */ /* 0x000fe2000001ff00 */
[----:B------:R1:W-:Y:S01]  /*16d0*/  STL [R1+0x20], RZ ;  /* 0x000020ff01007387 */ /* 0x0003e20000100800 */
[----:B------:R-:W-:Y:S01]  /*16e0*/  ULEA UR10, UR10, UR14, 0xc ;  /* 0x0000000e0a0a7291 */ /* 0x000fe2000f8e603f */
[----:B------:R-:W-:Y:S02]  /*16f0*/  CS2R R34, SRZ ;  /* 0x0000000000227805 */ /* 0x000fe4000001ff00 */
[----:B------:R-:W-:Y:S01]  /*1700*/  CS2R R36, SRZ ;  /* 0x0000000000247805 */ /* 0x000fe2000001ff00 */
[----:B------:R1:W-:Y:S01]  /*1710*/  STL [R1+0x1c], RZ ;  /* 0x00001cff01007387 */ /* 0x0003e20000100800 */
[----:B------:R-:W-:Y:S01]  /*1720*/  UIADD3 UR10, UR10, 0x180, URZ ;  /* 0x000001800a0a7890 */ /* 0x000fe2000fffe03f */
[----:B------:R-:W-:-:S02]  /*1730*/  CS2R R38, SRZ ;  /* 0x0000000000267805 */ /* 0x000fc4000001ff00 */
[----:B------:R-:W-:Y:S01]  /*1740*/  CS2R R40, SRZ ;  /* 0x0000000000287805 */ /* 0x000fe2000001ff00 */
[----:B------:R1:W-:Y:S01]  /*1750*/  STL [R1+0x18], RZ ;  /* 0x000018ff01007387 */ /* 0x0003e20000100800 */
[----:B------:R-:W-:Y:S01]  /*1760*/  USHF.R.U32.HI UR10, URZ, 0x4, UR10 ;  /* 0x000000043f0a7899 */ /* 0x000fe2000801160a */
[----:B------:R-:W-:Y:S02]  /*1770*/  CS2R R42, SRZ ;  /* 0x00000000002a7805 */ /* 0x000fe4000001ff00 */
[----:B------:R-:W-:Y:S01]  /*1780*/  CS2R R44, SRZ ;  /* 0x00000000002c7805 */ /* 0x000fe2000001ff00 */
[----:B------:R1:W-:Y:S01]  /*1790*/  STL [R1+0x14], RZ ;  /* 0x000014ff01007387 */ /* 0x0003e20000100800 */
[----:B------:R-:W-:Y:S01]  /*17a0*/  ULOP3.LUT UR15, UR10, 0x3fff, URZ, 0xc0, !UPT ;  /* 0x00003fff0a0f7892 */ /* 0x000fe2000f8ec03f */
        /* <DEDUP_REMOVED lines=18> */
[----:B------:R1:W-:Y:S01]  /*18d0*/  STL [R1], RZ ;  /* 0x000000ff01007387 */ /* 0x0003e20000100800 */
[----:B------:R-:W-:-:S02]  /*18e0*/  CS2R R74, SRZ ;  /* 0x00000000004a7805 */ /* 0x000fc4000001ff00 */
[----:B------:R-:W-:Y:S02]  /*18f0*/  CS2R R76, SRZ ;  /* 0x00000000004c7805 */ /* 0x000fe4000001ff00 */
[----:B------:R-:W-:Y:S02]  /*1900*/  CS2R R78, SRZ ;  /* 0x00000000004e7805 */ /* 0x000fe4000001ff00 */
[----:B------:R-:W-:Y:S02]  /*1910*/  CS2R R80, SRZ ;  /* 0x0000000000507805 */ /* 0x000fe4000001ff00 */
[----:B------:R-:W-:Y:S02]  /*1920*/  CS2R R82, SRZ ;  /* 0x0000000000527805 */ /* 0x000fe4000001ff00 */
[----:B------:R-:W-:Y:S02]  /*1930*/  CS2R R84, SRZ ;  /* 0x0000000000547805 */ /* 0x000fe4000001ff00 */
        /* <DEDUP_REMOVED lines=32> */
[----:B------:R-:W-:Y:S01]  /*1b40*/  CS2R R150, SRZ ;  /* 0x0000000000967805 */ /* 0x000fe2000001ff00 */
[----:B-1----:R-:W-:Y:S06]  /*1b50*/  @!P0 BRA `(.L_x_14) ;  /* 0x0000001000688947 */ /* 0x002fec0003800000 */
[----:B------:R-:W-:-:S06]  /*1b60*/  UISETP.NE.AND UP0, UPT, UR21, 0x3, UPT ;  /* 0x000000031500788c */ /* 0x000fcc000bf05270 */
[----:B------:R-:W-:-:S13]  /*1b70*/  PLOP3.LUT P1, PT, PT, PT, UP0, 0x80, 0x0 ;  /* 0x000000000000781c */ /* 0x000fda0003f2f008 */
[----:B------:R-:W-:Y:S05]  /*1b80*/  @!P1 BRA `(.L_x_15) ;  /* 0x0000000000049947 */ /* 0x000fea0003800000 */
[----:B------:R-:W-:Y:S01]  /*1b90*/  BPT.TRAP 0x1 ;  /* 0x000000040000795c */ /* 0x000fe20000300000 */
.L_x_15:
[----:B------:R-:W-:Y:S01]  /*1ba0*/  ULEA UR6, UR5, UR14, 0x3 ;  /* 0x0000000e05067291 */ /* 0x000fe2000f8e183f */
[----:B------:R-:W-:-:S05]  /*1bb0*/  IMAD.U32 R0, RZ, RZ, UR4 ;  /* 0x00000004ff007e24 */ /* 0x000fca000f8e00ff */
[----:B------:R-:W-:-:S04]  /*1bc0*/  SHF.L.U32 R0, R0, 0x1f, RZ ;  /* 0x0000001f00007819 */ /* 0x000fc800000006ff */
[----:B------:R0:W1:Y:S01]  /*1bd0*/  SYNCS.PHASECHK.TRANS64.TRYWAIT P0, [UR6], R0 ;  /* 0x00000000ff0075a7 */ /* 0x0000620008000146 */
[----:B------:R-:W-:Y:S05]  /*1be0*/  @!P1 BRA `(.L_x_16) ;  /* 0x0000000000049947 */ /* 0x000fea0003800000 */
[----:B------:R-:W-:Y:S01]  /*1bf0*/  BPT.TRAP 0x1 ;  /* 0x000000040000795c */ /* 0x000fe20000300000 */
.L_x_16:
[----:B-1----:R-:W-:Y:S05]  /*1c00*/  @P0 BRA `(.L_x_17) ;  /* 0x0000000000080947 */ /* 0x002fea0003800000 */
[----:B------:R-:W1:Y:S02]  /*1c10*/  SYNCS.PHASECHK.TRANS64.TRYWAIT P0, [UR6], R0 ;  /* 0x00000000ff0075a7 */ /* 0x000e640008000146 */
[----:B-1----:R-:W-:Y:S05]  /*1c20*/  @!P0 BRA `(.L_x_18) ;  /* 0x000000e400b48947 */ /* 0x002fea0003800000 */
.L_x_17:
[----:B------:R-:W-:Y:S01]  /*1c30*/  UIADD3 UR6, UR14, 0x12180, URZ ;  /* 0x000121800e067890 */ /* 0x000fe2000fffe03f */
[----:B------:R-:W-:Y:S01]  /*1c40*/  WARPGROUP.ARRIVE ;  /* 0x00000000000079c5 */ /* 0x000fe20000000000 */
[----:B------:R-:W-:Y:S01]  /*1c50*/  ULOP3.LUT UR8, UR15, 0x10000, URZ, 0xfc, !UPT ;  /* 0x000100000f087892 */ /* 0x000fe2000f8efc3f */
[----:B------:R2:W-:Y:S01]  /*1c60*/  STL [R1+0x74], RZ ;  /* 0x000074ff01007387 */ /* 0x0005e20000100800 */
[----:B------:R-:W-:Y:S01]  /*1c70*/  USHF.R.U32.HI UR6, URZ, 0x4, UR6 ;  /* 0x000000043f067899 */ /* 0x000fe20008011606 */
[----:B01----:R-:W-:Y:S01]  /*1c80*/  IMAD.MOV.U32 R0, RZ, RZ, RZ ;  /* 0x000000ffff007224 */ /* 0x003fe200078e00ff */
[----:B------:R-:W-:Y:S01]  /*1c90*/  ULEA UR8, UR5, UR8, 0x9 ;  /* 0x0000000805087291 */ /* 0x000fe2000f8e483f */
[----:B------:R2:W-:Y:S01]  /*1ca0*/  STL [R1+0x70], RZ ;  /* 0x000070ff01007387 */ /* 0x0005e20000100800 */
[----:B------:R-:W-:Y:S01]  /*1cb0*/  ULOP3.LUT UR6, UR6, 0x3fff, URZ, 0xc0, !UPT ;  /* 0x00003fff06067892 */ /* 0x000fe2000f8ec03f */
[----:B------:R-:W-:Y:S01]  /*1cc0*/  CS2R R2, SRZ ;  /* 0x0000000000027805 */ /* 0x000fe2000001ff00 */
[----:B------:R-:W-:Y:S01]  /*1cd0*/  UMOV UR9, 0x80000020 ;  /* 0x8000002000097882 */ /* 0x000fe20000000000 */
[----:B------:R-:W-:Y:S01]  /*1ce0*/  UMOV UR11, 0x80000020 ;  /* 0x80000020000b7882 */ /* 0x000fe20000000000 */
[----:B------:R-:W-:Y:S01]  /*1cf0*/  ULOP3.LUT UR6, UR6, 0x10000, URZ, 0xfc, !UPT ;  /* 0x0001000006067892 */ /* 0x000fe2000f8efc3f */
[----:B------:R2:W-:Y:S01]  /*1d00*/  STL [R1+0x6c], RZ ;  /* 0x00006cff01007387 */ /* 0x0005e20000100800 */
[----:B------:R-:W-:Y:S01]  /*1d10*/  ULDC UR7, c[0x0][0x50c] ;  /* 0x0001430000077ab9 */ /* 0x000fe20000000800 */
[----:B------:R-:W-:Y:S01]  /*1d20*/  CS2R R4, SRZ ;  /* 0x0000000000047805 */ /* 0x000fe2000001ff00 */
[----:B------:R-:W-:Y:S01]  /*1d30*/  ULEA UR10, UR5, UR6, 0xa ;  /* 0x00000006050a7291 */ /* 0x000fe2000f8e503f */
[----:B------:R2:W-:Y:S01]  /*1d40*/  STL [R1+0x68], RZ ;  /* 0x000068ff01007387 */ /* 0x0005e20000100800 */
[----:B------:R-:W-:Y:S01]  /*1d50*/  UISETP.NE.AND UP0, UPT, UR7, 0x2, UPT ;  /* 0x000000020700788c */ /* 0x000fe2000bf05270 */
[----:B------:R-:W-:Y:S01]  /*1d60*/  CS2R R6, SRZ ;  /* 0x0000000000067805 */ /* 0x000fe2000001ff00 */
[----:B------:R-:W-:Y:S01]  /*1d70*/  UMOV UR6, 0x2 ;  /* 0x0000000200067882 */ /* 0x000fe20000000000 */
[----:B------:R2:W-:Y:S01]  /*1d80*/  STL [R1+0x64], RZ ;  /* 0x000064ff01007387 */ /* 0x0005e20000100800 */
[----:B------:R-:W-:Y:S01]  /*1d90*/  USEL UR7, URZ, 0x1, UP0 ;  /* 0x000000013f077887 */ /* 0x000fe20008000000 */
[----:B------:R-:W-:-:S02]  /*1da0*/  CS2R R8, SRZ ;  /* 0x0000000000087805 */ /* 0x000fc4000001ff00 */
[----:B------:R-:W-:Y:S01]  /*1db0*/  CS2R R10, SRZ ;  /* 0x00000000000a7805 */ /* 0x000fe2000001ff00 */
[----:B------:R-:W-:Y:S01]  /*1dc0*/  QGMMA.64x256x32.F32.E5M2.E5M2 R24, gdesc[UR8], RZ, !UPT ;  /* 0x03e00000081879f3 */ /* 0x000fe2000c7038ff */
[----:B------:R2:W-:Y:S01]  /*1dd0*/  STL [R1+0x60], RZ ;  /* 0x000060ff01007387 */ /* 0x0005e20000100800 */
[----:B------:R-:W-:Y:S01]  /*1de0*/  UIADD3 UR8, UR8, 0x2, URZ ;  /* 0x0000000208087890 */ /* 0x000fe2000fffe03f */
[----:B------:R-:W-:Y:S01]  /*1df0*/  ISETP.NE.AND P0, PT, RZ, UR7, PT ;  /* 0x00000007ff007c0c */ /* 0x000fe2000bf05270 */
[----:B------:R-:W-:Y:S01]  /*1e00*/  UIADD3 UR10, UR10, 0x2, URZ ;  /* 0x000000020a0a7890 */ /* 0x000fe2000fffe03f */
[----:B------:R2:W-:Y:S01]  /*1e10*/  STL [R1+0x5c], RZ ;  /* 0x00005cff01007387 */ /* 0x0005e20000100800 */
[----:B------:R-:W-:Y:S01]  /*1e20*/  UMOV UR9, 0x80000020 ;  /* 0x8000002000097882 */ /* 0x000fe20000000000 */
[----:B------:R-:W-:Y:S01]  /*1e30*/  UMOV UR11, 0x80000020 ;  /* 0x80000020000b7882 */ /* 0x000fe20000000000 */
        /* <DEDUP_REMOVED lines=58> */
[----:B------:R-:W-:-:S03]  /*21e0*/  IMAD.MOV.U32 R226, RZ, RZ, RZ ;  /* 0x000000ffffe27224 */ /* 0x000fc600078e00ff */
[----:B------:R2:W-:Y:S04]  /*21f0*/  STL [R1+0x1c], RZ ;  /* 0x00001cff01007387 */ /* 0x0005e80000100800 */
[----:B------:R2:W-:Y:S04]  /*2200*/  STL [R1+0x18], RZ ;  /* 0x000018ff01007387 */ /* 0x0005e80000100800 */
[----:B------:R2:W-:Y:S04]  /*2210*/  STL [R1+0x14], RZ ;  /* 0x000014ff01007387 */ /* 0x0005e80000100800 */
[----:B------:R2:W-:Y:S04]  /*2220*/  STL [R1+0x10], RZ ;  /* 0x000010ff01007387 */ /* 0x0005e80000100800 */
[----:B------:R2:W-:Y:S04]  /*2230*/  STL [R1+0xc], RZ ;  /* 0x00000cff01007387 */ /* 0x0005e80000100800 */
[----:B------:R2:W-:Y:S04]  /*2240*/  STL [R1+0x8], RZ ;  /* 0x000008ff01007387 */ /* 0x0005e80000100800 */
[----:B------:R2:W-:Y:S04]  /*2250*/  STL [R1+0x4], RZ ;  /* 0x000004ff01007387 */ /* 0x0005e80000100800 */
[----:B------:R2:W-:Y:S01]  /*2260*/  STL [R1], RZ ;  /* 0x000000ff01007387 */ /* 0x0005e20000100800 */
[----:B------:R-:W-:Y:S01]  /*2270*/  QGMMA.64x256x32.F32.E5M2.E5M2 R24, gdesc[UR8], R24, gsb0 ;  /* 0x03e00000081879f3 */ /* 0x000fe20008003818 */
[----:B------:R-:W-:Y:S05]  /*2280*/  @!P0 BRA `(.L_x_19) ;  /* 0x0000000800808947 */ /* 0x000fea0003800000 */
[----:B------:R-:W-:Y:S02]  /*2290*/  WARPGROUP.DEPBAR.LE gsb0, 0x0 ;  /* 0x00008000000079c5 */ /* 0x000fe40000010000 */
[----:B------:R-:W-:-:S01]  /*22a0*/  FADD R227, RZ, R122 ;  /* 0x0000007affe37221 */ /* 0x000fc20000000000 */
[----:B------:R-:W-:Y:S01]  /*22b0*/  FADD R226, RZ, R24 ;  /* 0x00000018ffe27221 */ /* 0x000fe20000000000 */
[----:B------:R-:W-:-:S01]  /*22c0*/  FADD R225, RZ, R25 ;  /* 0x00000019ffe17221 */ /* 0x000fc20000000000 */
[----:B------:R-:W-:Y:S01]  /*22d0*/  FADD R224, RZ, R26 ;  /* 0x0000001affe07221 */ /* 0x000fe20000000000 */
[----:B------:R-:W-:-:S01]  /*22e0*/  FADD R223, RZ, R27 ;  /* 0x0000001bffdf7221 */ /* 0x000fc20000000000 */
[----:B------:R0:W-:Y:S01]  /*22f0*/  STL [R1], R227 ;  /* 0x000000e301007387 */ /* 0x0001e20000100800 */
[----:B------:R-:W-:-:S01]  /*2300*/  FADD R222, RZ, R28 ;  /* 0x0000001cffde7221 */ /* 0x000fc20000000000 */
[----:B------:R-:W-:Y:S01]  /*2310*/  FADD R221, RZ, R29 ;  /* 0x0000001dffdd7221 */ /* 0x000fe20000000000 */
[----:B------:R-:W-:-:S01]  /*2320*/  FADD R220, RZ, R30 ;  /* 0x0000001effdc7221 */ /* 0x000fc20000000000 */
[----:B------:R-:W-:Y:S01]  /*2330*/  FADD R219, RZ, R31 ;  /* 0x0000001fffdb7221 */ /* 0x000fe20000000000 */
[----:B------:R-:W-:-:S01]  /*2340*/  FADD R218, RZ, R32 ;  /* 0x00000020ffda7221 */ /* 0x000fc20000000000 */
[----:B------:R-:W-:Y:S01]  /*2350*/  FADD R217, RZ, R33 ;  /* 0x00000021ffd97221 */ /* 0x000fe20000000000 */
[----:B------:R-:W-:-:S01]  /*2360*/  FADD R216, RZ, R34 ;  /* 0x00000022ffd87221 */ /* 0x000fc20000000000 */
[----:B------:R-:W-:Y:S01]  /*2370*/  FADD R215, RZ, R35 ;  /* 0x00000023ffd77221 */ /* 0x000fe20000000000 */
[----:B------:R-:W-:-:S01]  /*2380*/  FADD R214, RZ, R36 ;  /* 0x00000024ffd67221 */ /* 0x000fc20000000000 */
[----:B0-----:R-:W-:Y:S01]  /*2390*/  FADD R227, RZ, R123 ;  /* 0x0000007bffe37221 */ /* 0x001fe20000000000 */
[----:B------:R-:W-:-:S01]  /*23a0*/  FADD R213, RZ, R37 ;  /* 0x00000025ffd57221 */ /* 0x000fc20000000000 */
[----:B------:R-:W-:Y:S01]  /*23b0*/  FADD R212, RZ, R38 ;  /* 0x00000026ffd47221 */ /* 0x000fe20000000000 */
[----:B------:R-:W-:-:S01]  /*23c0*/  FADD R211, RZ, R39 ;  /* 0x00000027ffd37221 */ /* 0x000fc20000000000 */
[----:B------:R-:W-:Y:S01]  /*23d0*/  FADD R210, RZ, R40 ;  /* 0x00000028ffd27221 */ /* 0x000fe20000000000 */
[----:B------:R0:W-:Y:S01]  /*23e0*/  STL [R1+0x4], R227 ;  /* 0x000004e301007387 */ /* 0x0001e20000100800 */
        /* <DEDUP_REMOVED lines=93> */
[----:B------:R-:W-:Y:S01]  /*29c0*/  UMOV UR6, URZ ;  /* 0x0000003f00067c82 */ /* 0x000fe20008000000 */
[----:B0-----:R-:W-:-:S05]  /*29d0*/  FADD R227, RZ, R130 ;  /* 0x00000082ffe37221 */ /* 0x001fca0000000000 */
[----:B------:R0:W-:Y:S02]  /*29e0*/  STL [R1+0x20], R227 ;  /* 0x000020e301007387 */ /* 0x0001e40000100800 */
        /* <DEDUP_REMOVED lines=42> */
.L_x_19:
[----:B------:R-:W-:-:S04]  /*2c90*/  UIADD3 UR18, UR5, 0x1, URZ ;  /* 0x0000000105127890 */ /* 0x000fc8000fffe03f */
[----:B------:R-:W-:-:S04]  /*2ca0*/  UISETP.NE.AND UP0, UPT, UR18, 0x9, UPT ;  /* 0x000000091200788c */ /* 0x000fc8000bf05270 */
[----:B------:R-:W-:Y:S02]  /*2cb0*/  USEL UR8, URZ, 0x1, UP0 ;  /* 0x000000013f087887 */ /* 0x000fe40008000000 */
[----:B------:R-:W-:Y:S02]  /*2cc0*/  USEL UR18, UR18, URZ, UP0 ;  /* 0x0000003f12127287 */ /* 0x000fe40008000000 */
[----:B------:R-:W-:-:S06]  /*2cd0*/  ULOP3.LUT UR8, UR4, UR8, URZ, 0x3c, !UPT ;  /* 0x0000000804087292 */ /* 0x000fcc000f8e3c3f */
[----:B0-----:R-:W-:Y:S01]  /*2ce0*/  IMAD.U32 R227, RZ, RZ, UR8 ;  /* 0x00000008ffe37e24 */ /* 0x001fe2000f8e00ff */
[----:B------:R-:W-:-:S06]  /*2cf0*/  UMOV UR8, 0x1 ;  /* 0x0000000100087882 */ /* 0x000fcc0000000000 */
.L_x_14:
[----:B------:R-:W-:-:S04]  /*2d00*/  UISETP.LT.AND UP0, UPT, UR12, 0x1, UPT ;  /* 0x000000010c00788c */ /* 0x000fc8000bf01270 */
[----:B------:R-:W-:-:S04]  /*2d10*/  USEL UR9, UR12, 0x1, UP0 ;  /* 0x000000010c097887 */ /* 0x000fc80008000000 */
[----:B------:R-:W-:-:S04]  /*2d20*/  UIADD3 UR9, UR12, -UR9, URZ ;  /* 0x800000090c097290 */ /* 0x000fc8000fffe03f */
[----:B------:R-:W-:-:S06]  /*2d30*/  UISETP.GE.AND UP0, UPT, UR9, 0x1, UPT ;  /* 0x000000010900788c */ /* 0x000fcc000bf06270 */
[----:B------:R-:W-:-:S13]  /*2d40*/  PLOP3.LUT P0, PT, PT, PT, UP0, 0x80, 0x0 ;  /* 0x000000000000781c */ /* 0x000fda0003f0f008 */
[----:B------:R-:W-:Y:S05]  /*2d50*/  @!P0 BRA `(.L_x_20) ;  /* 0x0000001000848947 */ /* 0x000fea0003800000 */
[----:B------:R-:W-:Y:S01]  /*2d60*/  IMAD.U32 R228, RZ, RZ, UR9 ;  /* 0x00000009ffe47e24 */ /* 0x000fe2000f8e00ff */
[----:B------:R-:W-:Y:S01]  /*2d70*/  UMOV UR23, UR5 ;  /* 0x0000000500177c82 */ /* 0x000fe20008000000 */
[----:B------:R-:W-:-:S05]  /*2d80*/  ULDC UR24, c[0x0][0x50c] ;  /* 0x0001430000187ab9 */ /* 0x000fca0000000800 */
.L_x_28:
[----:B------:R-:W-:-:S06]  /*2d90*/  UISETP.NE.AND UP0, UPT, UR21, 0x3, UPT ;  /* 0x000000031500788c */ /* 0x000fcc000bf05270 */
[----:B------:R-:W-:-:S13]  /*2da0*/  PLOP3.LUT P1, PT, PT, PT, UP0, 0x80, 0x0 ;  /* 0x000000000000781c */ /* 0x000fda0003f2f008 */
[----:B01----:R-:W-:Y:S05]  /*2db0*/  @!P1 BRA `(.L_x_21) ;  /* 0x0000000000049947 */ /* 0x003fea0003800000 */
[----:B------:R-:W-:Y:S01]  /*2dc0*/  BPT.TRAP 0x1 ;  /* 0x000000040000795c */ /* 0x000fe20000300000 */
.L_x_21:
[----:B------:R-:W0:Y:S01]  /*2dd0*/  S2UR UR9, SR_CgaCtaId ;  /* 0x00000000000979c3 */ /* 0x000e220000008800 */
[----:B------:R-:W-:Y:S01]  /*2de0*/  UMOV UR14, 0x400 ;  /* 0x00000400000e7882 */ /* 0x000fe20000000000 */
[----:B------:R-:W-:Y:S01]  /*2df0*/  SHF.L.U32 R229, R227, 0x1f, RZ ;  /* 0x0000001fe3e57819 */ /* 0x000fe200000006ff */
[----:B0-----:R-:W-:-:S04]  /*2e00*/  ULEA UR14, UR9, UR14, 0x18 ;  /* 0x0000000e090e7291 */ /* 0x001fc8000f8ec03f */
[----:B------:R-:W-:-:S09]  /*2e10*/  ULEA UR9, UR18, UR14, 0x3 ;  /* 0x0000000e12097291 */ /* 0x000fd2000f8e183f */
[----:B------:R0:W1:Y:S01]  /*2e20*/  SYNCS.PHASECHK.TRANS64.TRYWAIT P0, [UR9], R229 ;  /* 0x000000e5ff0075a7 */ /* 0x0000620008000149 */
[----:B------:R-:W-:Y:S05]  /*2e30*/  @!P1 BRA `(.L_x_22) ;  /* 0x0000000000049947 */ /* 0x000fea0003800000 */
[----:B------:R-:W-:Y:S01]  /*2e40*/  BPT.TRAP 0x1 ;  /* 0x000000040000795c */ /* 0x000fe20000300000 */
.L_x_22:
[----:B-1----:R-:W-:Y:S05]  /*2e50*/  @P0 BRA `(.L_x_23) ;  /* 0x0000000000080947 */ /* 0x002fea0003800000 */
[----:B------:R-:W1:Y:S02]  /*2e60*/  SYNCS.PHASECHK.TRANS64.TRYWAIT P0, [UR9], R229 ;  /* 0x000000e5ff0075a7 */ /* 0x000e640008000149 */
[----:B-1----:R-:W-:Y:S05]  /*2e70*/  @!P0 BRA `(.L_x_24) ;  /* 0x000000d400388947 */ /* 0x002fea0003800000 */
.L_x_23:
[----:B------:R-:W-:Y:S01]  /*2e80*/  UIADD3 UR9, UR14, 0x12180, URZ ;  /* 0x000121800e097890 */ /* 0x000fe2000fffe03f */
[----:B------:R-:W-:Y:S01]  /*2e90*/  WARPGROUP.ARRIVE ;  /* 0x00000000000079c5 */ /* 0x000fe20000000000 */
[----:B------:R-:W-:Y:S02]  /*2ea0*/  UISETP.NE.AND UP0, UPT, UR7, URZ, UPT ;  /* 0x0000003f0700728c */ /* 0x000fe4000bf05270 */
[----:B------:R-:W-:Y:S02]  /*2eb0*/  USHF.R.U32.HI UR9, URZ, 0x4, UR9 ;  /* 0x000000043f097899 */ /* 0x000fe40008011609 */
[----:B------:R-:W-:Y:S02]  /*2ec0*/  USEL UR8, UR8, URZ, !UP0 ;  /* 0x0000003f08087287 */ /* 0x000fe4000c000000 */
[----:B------:R-:W-:Y:S02]  /*2ed0*/  ULOP3.LUT UR9, UR9, 0x3fff, URZ, 0xc0, !UPT ;  /* 0x00003fff09097892 */ /* 0x000fe4000f8ec03f */
[----:B------:R-:W-:-:S02]  /*2ee0*/  ULOP3.LUT UR7, UR15, 0x10000, URZ, 0xfc, !UPT ;  /* 0x000100000f077892 */ /* 0x000fc4000f8efc3f */
[----:B------:R-:W-:Y:S02]  /*2ef0*/  ULOP3.LUT UR9, UR9, 0x10000, URZ, 0xfc, !UPT ;  /* 0x0001000009097892 */ /* 0x000fe4000f8efc3f */
[----:B------:R-:W-:Y:S02]  /*2f00*/  UISETP.NE.U32.AND UP0, UPT, UR8, URZ, UPT ;  /* 0x0000003f0800728c */ /* 0x000fe4000bf05070 */
[----:B------:R-:W-:Y:S02]  /*2f10*/  ULEA UR8, UR18, UR7, 0x9 ;  /* 0x0000000712087291 */ /* 0x000fe4000f8e483f */
[----:B------:R-:W-:Y:S01]  /*2f20*/  ULEA UR10, UR18, UR9, 0xa ;  /* 0x00000009120a7291 */ /* 0x000fe2000f8e503f */
[----:B------:R-:W-:Y:S02]  /*2f30*/  UMOV UR11, 0x80000020 ;  /* 0x80000020000b7882 */ /* 0x000fe40000000000 */
[----:B------:R-:W-:Y:S01]  /*2f40*/  UMOV UR9, 0x80000020 ;  /* 0x8000002000097882 */ /* 0x000fe20000000000 */
[----:B------:R-:W-:-:S05]  /*2f50*/  UIADD3 UR6, UR6, 0x2, URZ ;  /* 0x0000000206067890 */ /* 0x000fca000fffe03f */
[----:B------:R-:W-:Y:S01]  /*2f60*/  QGMMA.64x256x32.F32.E5M2.E5M2 R24, gdesc[UR8], R24, UP0 ;  /* 0x03e00000081879f3 */ /* 0x000fe2000bf03818 */
[----:B------:R-:W-:Y:S02]  /*2f70*/  UIADD3 UR8, UR8, 0x2, URZ ;  /* 0x0000000208087890 */ /* 0x000fe4000fffe03f */
[----:B------:R-:W-:Y:S01]  /*2f80*/  UIADD3 UR10, UR10, 0x2, URZ ;  /* 0x000000020a0a7890 */ /* 0x000fe2000fffe03f */
[----:B------:R-:W-:Y:S01]  /*2f90*/  UMOV UR9, 0x80000020 ;  /* 0x8000002000097882 */ /* 0x000fe20000000000 */
[----:B------:R-:W-:Y:S01]  /*2fa0*/  UMOV UR11, 0x80000020 ;  /* 0x80000020000b7882 */ /* 0x000fe20000000000 */
[----:B------:R-:W-:-:S04]  /*2fb0*/  UISETP.NE.AND UP0, UPT, UR6, UR24, UPT ;  /* 0x000000180600728c */ /* 0x000fc8000bf05270 */
[----:B------:R-:W-:-:S06]  /*2fc0*/  USEL UR7, URZ, 0x1, UP0 ;  /* 0x000000013f077887 */ /* 0x000fcc0008000000 */
[----:B------:R-:W-:-:S12]  /*2fd0*/  ISETP.NE.AND P0, PT, RZ, UR7, PT ;  /* 0x00000007ff007c0c */ /* 0x000fd8000bf05270 */
[----:B------:R-:W-:Y:S03]  /*2fe0*/  QGMMA.64x256x32.F32.E5M2.E5M2 R24, gdesc[UR8], R24, gsb0 ;  /* 0x03e00000081879f3 */ /* 0x000fe60008003818 */
[----:B------:R-:W-:Y:S02]  /*2ff0*/  WARPGROUP.DEPBAR.LE gsb0, 0x1 ;  /* 0x00008000000079c5 */ /* 0x000fe40000010100 */
[----:B------:R-:W-:Y:S05]  /*3000*/  @!P0 BRA `(.L_x_25) ;  /* 0x0000000c00808947 */ /* 0x000fea0003800000 */
[----:B------:R-:W-:Y:S02]  /*3010*/  WARPGROUP.DEPBAR.LE gsb0, 0x0 ;  /* 0x00008000000079c5 */ /* 0x000fe40000010000 */
[----:B------:R-:W-:-:S01]  /*3020*/  FADD R226, R24, R226 ;  /* 0x000000e218e27221 */ /* 0x000fc20000000000 */
[----:B------:R-:W-:Y:S01]  /*3030*/  FADD R225, R25, R225 ;  /* 0x000000e119e17221 */ /* 0x000fe20000000000 */
[----:B------:R1:W-:Y:S01]  /*3040*/  STL [R1+0x88], R227 ;  /* 0x000088e301007387 */ /* 0x0003e20000100800 */
[----:B------:R-:W-:-:S01]  /*3050*/  FADD R224, R26, R224 ;  /* 0x000000e01ae07221 */ /* 0x000fc20000000000 */
[----:B------:R-:W-:Y:S01]  /*3060*/  FADD R223, R27, R223 ;  /* 0x000000df1bdf7221 */ /* 0x000fe20000000000 */
[----:B------:R-:W-:-:S01]  /*3070*/  FADD R222, R28, R222 ;  /* 0x000000de1cde7221 */ /* 0x000fc20000000000 */
[----:B------:R-:W-:Y:S01]  /*3080*/  FADD R221, R29, R221 ;  /* 0x000000dd1ddd7221 */ /* 0x000fe20000000000 */
[----:B-1----:R-:W3:Y:S04]  /*3090*/  LDL.LU R227, [R1+0x30] ;  /* 0x0000300001e37983 */ /* 0x002ee80000300800 */
[----:B------:R1:W-:Y:S01]  /*30a0*/  STL [R1+0x8c], R226 ;  /* 0x00008ce201007387 */ /* 0x0003e20000100800 */
[----:B------:R-:W-:-:S01]  /*30b0*/  FADD R220, R30, R220 ;  /* 0x000000dc1edc7221 */ /* 0x000fc20000000000 */
[----:B------:R-:W-:-:S02]  /*30c0*/  FADD R219, R31, R219 ;  /* 0x000000db1fdb7221 */ /* 0x000fc40000000000 */
[----:B-1----:R-:W4:Y:S04]  /*30d0*/  LDL.LU R226, [R1+0x2c] ;  /* 0x00002c0001e27983 */ /* 0x002f280000300800 */
[----:B------:R1:W-:Y:S01]  /*30e0*/  STL [R1+0x90], R225 ;  /* 0x000090e101007387 */ /* 0x0003e20000100800 */
[----:B------:R-:W-:-:S03]  /*30f0*/  FADD R218, R32, R218 ;  /* 0x000000da20da7221 */ /* 0x000fc60000000000 */
[----:B-1----:R-:W2:Y:S04]  /*3100*/  LDL.LU R225, [R1+0x28] ;  /* 0x0000280001e17983 */ /* 0x002ea80000300800 */
        /* <DEDUP_REMOVED lines=9> */
[----:B------:R1:W-:Y:S04]  /*31a0*/  STL [R1+0xa0], R221 ;  /* 0x0000a0dd01007387 */ /* 0x0003e80000100800 */
        /* <DEDUP_REMOVED lines=12> */
[----:B-1----:R-:W2:Y:S01]  /*3270*/  LDL.LU R215, [R1] ;  /* 0x0000000001d77983 */ /* 0x002ea20000300800 */
[----:B------:R-:W-:-:S01]  /*3280*/  FADD R214, R36, R214 ;  /* 0x000000d624d67221 */ /* 0x000fc20000000000 */
[----:B------:R-:W-:Y:S01]  /*3290*/  FADD R213, R37, R213 ;  /* 0x000000d525d57221 */ /* 0x000fe20000000000 */
[----:B------:R-:W-:-:S01]  /*32a0*/  FADD R212, R38, R212 ;  /* 0x000000d426d47221 */ /* 0x000fc20000000000 */
[----:B------:R-:W-:Y:S01]  /*32b0*/  FADD R211, R39, R211 ;  /* 0x000000d327d37221 */ /* 0x000fe20000000000 */
[----:B------:R-:W-:-:S01]  /*32c0*/  FADD R210, R40, R210 ;  /* 0x000000d228d27221 */ /* 0x000fc20000000000 */
[----:B------:R-:W-:Y:S01]  /*32d0*/  STL [R1+0xbc], R214 ;  /* 0x0000bcd601007387 */ /* 0x000fe20000100800 */
        /* <DEDUP_REMOVED lines=11> */
[----:B------:R1:W-:Y:S01]  /*3390*/  STL [R1+0xc8], R211 ;  /* 0x0000c8d301007387 */ /* 0x0003e20000100800 */
[----:B------:R-:W-:-:S01]  /*33a0*/  FADD R200, R50, R200 ;  /* 0x000000c832c87221 */ /* 0x000fc20000000000 */
[----:B------:R-:W-:Y:S01]  /*33b0*/  FADD R199, R51, R199 ;  /* 0x000000c733c77221 */ /* 0x000fe20000000000 */
        /* <DEDUP_REMOVED lines=69> */
[----:B-----5:R-:W-:Y:S01]  /*3810*/  FADD R0, R121, R0 ;  /* 0x0000000079007221 */ /* 0x020fe20000000000 */
[----:B---3--:R-:W-:-:S01]  /*3820*/  FADD R227, R134, R227 ;  /* 0x000000e386e37221 */ /* 0x008fc20000000000 */
[----:B----4-:R-:W-:Y:S01]  /*3830*/  FADD R226, R133, R226 ;  /* 0x000000e285e27221 */ /* 0x010fe20000000000 */
[----:B--2---:R-:W-:-:S01]  /*3840*/  FADD R225, R132, R225 ;  /* 0x000000e184e17221 */ /* 0x004fc20000000000 */
        /* <DEDUP_REMOVED lines=9> */
[----:B------:R-:W-:-:S05]  /*38e0*/  FADD R215, R122, R215 ;  /* 0x000000d77ad77221 */ /* 0x000fca0000000000 */
[----:B------:R2:W-:Y:S04]  /*38f0*/  STL [R1], R215 ;  /* 0x000000d701007387 */ /* 0x0005e80000100800 */
[----:B------:R3:W-:Y:S04]  /*3900*/  STL [R1+0x4], R216 ;  /* 0x000004d801007387 */ /* 0x0007e80000100800 */
        /* <DEDUP_REMOVED lines=8> */
[----:B-1----:R-:W4:Y:S04]  /*3990*/  LDL.LU R211, [R1+0x34] ;  /* 0x0000340001d37983 */ /* 0x002f280000300800 */
[----:B------:R1:W-:Y:S04]  /*39a0*/  STL [R1+0x28], R225 ;  /* 0x000028e101007387 */ /* 0x0003e80000100800 */
[----:B------:R-:W4:Y:S04]  /*39b0*/  LDL.LU R212, [R1+0x38] ;  /* 0x0000380001d47983 */ /* 0x000f280000300800 */
[----:B------:R1:W-:Y:S04]  /*39c0*/  STL [R1+0x2c], R226 ;  /* 0x00002ce201007387 */ /* 0x0003e80000100800 */
[----:B------:R-:W4:Y:S04]  /*39d0*/  LDL.LU R213, [R1+0x3c] ;  /* 0x00003c0001d57983 */ /* 0x000f280000300800 */
[----:B------:R1:W-:Y:S04]  /*39e0*/  STL [R1+0x30], R227 ;  /* 0x000030e301007387 */ /* 0x0003e80000100800 */
[----:B------:R-:W4:Y:S04]  /*39f0*/  LDL.LU R214, [R1+0x40] ;  /* 0x0000400001d67983 */ /* 0x000f280000300800 */
[----:B--2---:R-:W2:Y:S04]  /*3a00*/  LDL.LU R215, [R1+0x44] ;  /* 0x0000440001d77983 */ /* 0x004ea80000300800 */
[----:B---3--:R-:W3:Y:S04]  /*3a10*/  LDL.LU R216, [R1+0x48] ;  /* 0x0000480001d87983 */ /* 0x008ee80000300800 */
[----:B----4-:R-:W4:Y:S04]  /*3a20*/  LDL.LU R217, [R1+0x4c] ;  /* 0x00004c0001d97983 */ /* 0x010f280000300800 */
[----:B0-----:R-:W4:Y:S04]  /*3a30*/  LDL.LU R218, [R1+0x50] ;  /* 0x0000500001da7983 */ /* 0x001f280000300800 */
[----:B------:R-:W4:Y:S04]  /*3a40*/  LDL.LU R219, [R1+0x54] ;  /* 0x0000540001db7983 */ /* 0x000f280000300800 */
[----:B------:R-:W4:Y:S04]  /*3a50*/  LDL.LU R220, [R1+0x58] ;  /* 0x0000580001dc7983 */ /* 0x000f280000300800 */
[----:B------:R-:W4:Y:S04]  /*3a60*/  LDL.LU R221, [R1+0x5c] ;  /* 0x00005c0001dd7983 */ /* 0x000f280000300800 */
[----:B------:R-:W4:Y:S04]  /*3a70*/  LDL.LU R222, [R1+0x60] ;  /* 0x0000600001de7983 */ /* 0x000f280000300800 */
[----:B------:R-:W4:Y:S04]  /*3a80*/  LDL.LU R223, [R1+0x64] ;  /* 0x0000640001df7983 */ /* 0x000f280000300800 */
[----:B------:R-:W4:Y:S04]  /*3a90*/  LDL.LU R224, [R1+0x68] ;  /* 0x0000680001e07983 */ /* 0x000f280000300800 */
[----:B-1----:R-:W4:Y:S04]  /*3aa0*/  LDL.LU R225, [R1+0x6c] ;  /* 0x00006c0001e17983 */ /* 0x002f280000300800 */
[----:B------:R-:W4:Y:S04]  /*3ab0*/  LDL.LU R226, [R1+0x70] ;  /* 0x0000700001e27983 */ /* 0x000f280000300800 */
[----:B------:R-:W4:Y:S01]  /*3ac0*/  LDL.LU R227, [R1+0x74] ;  /* 0x0000740001e37983 */ /* 0x000f220000300800 */
[----:B------:R-:W-:-:S05]  /*3ad0*/  FADD R211, R135, R211 ;  /* 0x000000d387d37221 */ /* 0x000fca0000000000 */
[----:B------:R0:W-:Y:S01]  /*3ae0*/  STL [R1+0x34], R211 ;  /* 0x000034d301007387 */ /* 0x0001e20000100800 */
[----:B------:R-:W-:-:S03]  /*3af0*/  FADD R212, R136, R212 ;  /* 0x000000d488d47221 */ /* 0x000fc60000000000 */
[----:B0-----:R1:W5:Y:S01]  /*3b00*/  LDL.LU R211, [R1+0xc8] ;  /* 0x0000c80001d37983 */ /* 0x0013620000300800 */
[----:B------:R-:W-:-:S03]  /*3b10*/  FADD R213, R137, R213 ;  /* 0x000000d589d57221 */ /* 0x000fc60000000000 */
[----:B------:R0:W-:Y:S01]  /*3b20*/  STL [R1+0x38], R212 ;  /* 0x000038d401007387 */ /* 0x0001e20000100800 */
[----:B------:R-:W-:-:S01]  /*3b30*/  FADD R214, R138, R214 ;  /* 0x000000d68ad67221 */ /* 0x000fc20000000000 */
[----:B--2---:R-:W-:Y:S02]  /*3b40*/  FADD R215, R139, R215 ;  /* 0x000000d78bd77221 */ /* 0x004fe40000000000 */
[----:B0-----:R1:W5:Y:S01]  /*3b50*/  LDL.LU R212, [R1+0xc4] ;  /* 0x0000c40001d47983 */ /* 0x0013620000300800 */
[----:B---3--:R-:W-:-:S03]  /*3b60*/  FADD R216, R140, R216 ;  /* 0x000000d88cd87221 */ /* 0x008fc60000000000 */
[----:B------:R0:W-:Y:S01]  /*3b70*/  STL [R1+0x3c], R213 ;  /* 0x00003cd501007387 */ /* 0x0001e20000100800 */
[----:B----4-:R-:W-:-:S03]  /*3b80*/  FADD R217, R141, R217 ;  /* 0x000000d98dd97221 */ /* 0x010fc60000000000 */
[----:B0-----:R1:W5:Y:S01]  /*3b90*/  LDL.LU R213, [R1+0xc0] ;  /* 0x0000c00001d57983 */ /* 0x0013620000300800 */
[----:B------:R-:W-:-:S03]  /*3ba0*/  FADD R218, R142, R218 ;  /* 0x000000da8eda7221 */ /* 0x000fc60000000000 */
[----:B------:R0:W-:Y:S01]  /*3bb0*/  STL [R1+0x40], R214 ;  /* 0x000040d601007387 */ /* 0x0001e20000100800 */
[----:B------:R-:W-:-:S01]  /*3bc0*/  FADD R219, R143, R219 ;  /* 0x000000db8fdb7221 */ /* 0x000fc20000000000 */
[----:B------:R-:W-:Y:S02]  /*3bd0*/  FADD R220, R144, R220 ;  /* 0x000000dc90dc7221 */ /* 0x000fe40000000000 */
[----:B0-----:R1:W5:Y:S04]  /*3be0*/  LDL.LU R214, [R1+0xbc] ;  /* 0x0000bc0001d67983 */ /* 0x0013680000300800 */
[----:B------:R0:W-:Y:S01]  /*3bf0*/  STL [R1+0x44], R215 ;  /* 0x000044d701007387 */ /* 0x0001e20000100800 */
[----:B------:R-:W-:-:S01]  /*3c00*/  FADD R221, R145, R221 ;  /* 0x000000dd91dd7221 */ /* 0x000fc20000000000 */
[----:B------:R-:W-:-:S02]  /*3c10*/  FADD R222, R146, R222 ;  /* 0x000000de92de7221 */ /* 0x000fc40000000000 */
[----:B0-----:R1:W5:Y:S04]  /*3c20*/  LDL.LU R215, [R1+0xb8] ;  /* 0x0000b80001d77983 */ /* 0x0013680000300800 */
[----:B------:R0:W-:Y:S01]  /*3c30*/  STL [R1+0x48], R216 ;  /* 0x000048d801007387 */ /* 0x0001e20000100800 */
[----:B------:R-:W-:-:S03]  /*3c40*/  FADD R223, R147, R223 ;  /* 0x000000df93df7221 */ /* 0x000fc60000000000 */
        /* <DEDUP_REMOVED lines=13> */
[----:B------:R0:W-:Y:S04]  /*3d20*/  STL [R1+0x5c], R221 ;  /* 0x00005cdd01007387 */ /* 0x0001e80000100800 */
        /* <DEDUP_REMOVED lines=12> */
[----:B0-----:R1:W5:Y:S01]  /*3df0*/  LDL.LU R227, [R1+0x88] ;  /* 0x0000880001e37983 */ /* 0x0013620000300800 */
[----:B------:R-:W-:-:S05]  /*3e00*/  UMOV UR6, URZ ;  /* 0x0000003f00067c82 */ /* 0x000fca0008000000 */
.L_x_25:
[----:B------:R-:W-:Y:S05]  /*3e10*/  @!P1 BRA `(.L_x_26) ;  /* 0x0000000000049947 */ /* 0x000fea0003800000 */
[----:B------:R-:W-:Y:S01]  /*3e20*/  BPT.TRAP 0x1 ;  /* 0x000000040000795c */ /* 0x000fe20000300000 */
.L_x_26:
[----:B------:R-:W-:Y:S02]  /*3e30*/  UISETP.GT.U32.AND UP0, UPT, UR13, 0x1, UPT ;  /* 0x000000010d00788c */ /* 0x000fe4000bf04070 */
[----:B------:R-:W-:-:S04]  /*3e40*/  ULEA UR8, UR23, UR14, 0x3 ;  /* 0x0000000e17087291 */ /* 0x000fc8000f8e183f */
[----:B------:R-:W-:Y:S01]  /*3e50*/  UIADD3 UR8, UR8, 0x48, URZ ;  /* 0x0000004808087890 */ /* 0x000fe2000fffe03f */
[----:B------:R-:W-:-:S03]  /*3e60*/  PLOP3.LUT P0, PT, PT, PT, UP0, 0x80, 0x0 ;  /* 0x000000000000781c */ /* 0x000fc60003f0f008 */
[----:B------:R-:W-:-:S09]  /*3e70*/  UPRMT UR8, URZ, 0x654, UR8 ;  /* 0x000006543f087896 */ /* 0x000fd20008000008 */
[----:B------:R-:W-:Y:S01]  /*3e80*/  SYNCS.ARRIVE.TRANS64.RED.A1T0 RZ, [UR8], RZ ;  /* 0x000000ffffff79a7 */ /* 0x000fe20008100408 */
[----:B------:R-:W-:Y:S05]  /*3e90*/  @P0 BRA `(.L_x_27) ;  /* 0x0000000000040947 */ /* 0x000fea0003800000 */
[----:B------:R-:W-:Y:S01]  /*3ea0*/  BPT.TRAP 0x1 ;  /* 0x000000040000795c */ /* 0x000fe20000300000 */
.L_x_27:
[----:B------:R-:W-:Y:S01]  /*3eb0*/  UIADD3 UR18, UR18, 0x1, URZ ;  /* 0x0000000112127890 */ /* 0x000fe2000fffe03f */
[C---:B------:R-:W-:Y:S01]  /*3ec0*/  ISETP.GT.AND P0, PT, R228.reuse, 0x1, PT ;  /* 0x00000001e400780c */ /* 0x040fe20003f04270 */
[----:B------:R-:W-:Y:S01]  /*3ed0*/  UIADD3 UR23, UR23, 0x1, URZ ;  /* 0x0000000117177890 */ /* 0x000fe2000fffe03f */
[----:B------:R-:W-:Y:S01]  /*3ee0*/  VIADD R228, R228, 0xffffffff ;  /* 0xffffffffe4e47836 */ /* 0x000fe20000000000 */
[----:B------:R-:W-:Y:S02]  /*3ef0*/  UISETP.NE.AND UP0, UPT, UR18, 0x9, UPT ;  /* 0x000000091200788c */ /* 0x000fe4000bf05270 */
[----:B------:R-:W-:Y:S02]  /*3f00*/  UISETP.NE.AND UP1, UPT, UR23, 0x9, UPT ;  /* 0x000000091700788c */ /* 0x000fe4000bf25270 */
[----:B------:R-:W-:Y:S02]  /*3f10*/  USEL UR8, URZ, 0x1, UP0 ;  /* 0x000000013f087887 */ /* 0x000fe40008000000 */
[----:B------:R-:W-:-:S02]  /*3f20*/  USEL UR18, UR18, URZ, UP0 ;  /* 0x0000003f12127287 */ /* 0x000fc40008000000 */
[----:B------:R-:W-:Y:S02]  /*3f30*/  USEL UR23, UR23, URZ, UP1 ;  /* 0x0000003f17177287 */ /* 0x000fe40008800000 */
[----:B-----5:R-:W-:Y:S01]  /*3f40*/  LOP3.LUT R227, R227, UR8, RZ, 0x3c, !PT ;  /* 0x00000008e3e37c12 */ /* 0x020fe2000f8e3cff */
[----:B------:R-:W-:Y:S01]  /*3f50*/  UMOV UR8, 0x1 ;  /* 0x0000000100087882 */ /* 0x000fe20000000000 */
[----:B------:R-:W-:Y:S08]  /*3f60*/  @P0 BRA `(.L_x_28) ;  /* 0xffffffec00880947 */ /* 0x000ff0000383ffff */
.L_x_20:
[----:B------:R-:W-:-:S04]  /*3f70*/  UISETP.NE.AND UP0, UPT, UR6, URZ, UPT ;  /* 0x0000003f0600728c */ /* 0x000fc8000bf05270 */
[----:B------:R-:W-:-:S06]  /*3f80*/  USEL UR6, URZ, 0x1, !UP0 ;  /* 0x000000013f067887 */ /* 0x000fcc000c000000 */
[----:B------:R-:W-:-:S13]  /*3f90*/  ISETP.NE.AND P0, PT, RZ, UR6, PT ;  /* 0x00000006ff007c0c */ /* 0x000fda000bf05270 */
[----:B------:R-:W-:Y:S05]  /*3fa0*/  @!P0 BRA `(.L_x_29) ;  /* 0x0000000c00dc8947 */ /* 0x000fea0003800000 */
[----:B------:R-:W3:Y:S04]  /*3fb0*/  LDL.LU R227, [R1+0x74] ;  /* 0x0000740001e37983 */ /* 0x000ee80000300800 */
[----:B---3--:R3:W-:Y:S04]  /*3fc0*/  STL [R1+0x88], R227 ;  /* 0x000088e301007387 */ /* 0x0087e80000100800 */
[----:B---3--:R-:W3:Y:S04]  /*3fd0*/  LDL.LU R227, [R1+0x70] ;  /* 0x0000700001e37983 */ /* 0x008ee80000300800 */
        /* <DEDUP_REMOVED lines=55> */
[----:B---3--:R-:W3:Y:S01]  /*4350*/  LDL.LU R227, [R1] ;  /* 0x0000000001e37983 */ /* 0x008ee20000300800 */
[----:B------:R-:W-:-:S02]  /*4360*/  WARPGROUP.DEPBAR.LE gsb0, 0x0 ;  /* 0x00008000000079c5 */ /* 0x000fc40000010000 */
[----:B------:R-:W-:Y:S01]  /*4370*/  FADD R226, R24, R226 ;  /* 0x000000e218e27221 */ /* 0x000fe20000000000 */
        /* <DEDUP_REMOVED lines=97> */
[----:B---3--:R-:W-:-:S05]  /*4990*/  FADD R227, R122, R227 ;  /* 0x000000e37ae37221 */ /* 0x008fca0000000000 */
[----:B------:R3:W-:Y:S04]  /*49a0*/  STL [R1], R227 ;  /* 0x000000e301007387 */ /* 0x0007e80000100800 */
[----:B---3--:R-:W3:Y:S02]  /*49b0*/  LDL.LU R227, [R1+0xf8] ;  /* 0x0000f80001e37983 */ /* 0x008ee40000300800 */
[----:B---3--:R-:W-:-:S05]  /*49c0*/  FADD R227, R123, R227 ;  /* 0x000000e37be37221 */ /* 0x008fca0000000000 */
[----:B------:R3:W-:Y:S04]  /*49d0*/  STL [R1+0x4], R227 ;  /* 0x000004e301007387 */ /* 0x0007e80000100800 */
        /* <DEDUP_REMOVED lines=83> */
[----:B------:R3:W-:Y:S02]  /*4f10*/  STL [R1+0x74], R227 ;  /* 0x000074e301007387 */ /* 0x0007e40000100800 */
.L_x_29:
[----:B------:R-:W-:Y:S02]  /*4f20*/  WARPGROUP.DEPBAR.LE gsb0, 0x0 ;  /* 0x00008000000079c5 */ /* 0x000fe40000010000 */
[----:B------:R-:W4:Y:S02]  /*4f30*/  LDC R24, c[0x0][0x28c] ;  /* 0x0000a300ff187b82 */ /* 0x000f240000000800 */
[----:B----4-:R-:W-:-:S13]  /*4f40*/  ISETP.GE.AND P0, PT, R24, 0x1, PT ;  /* 0x000000011800780c */ /* 0x010fda0003f06270 */
[----:B------:R-:W-:Y:S05]  /*4f50*/  @!P0 BRA `(.L_x_30) ;  /* 0x0000000000488947 */ /* 0x000fea0003800000 */
[----:B------:R-:W-:-:S06]  /*4f60*/  UISETP.NE.AND UP0, UPT, UR21, 0x3, UPT ;  /* 0x000000031500788c */ /* 0x000fcc000bf05270 */
[----:B------:R-:W-:-:S13]  /*4f70*/  PLOP3.LUT P0, PT, PT, PT, UP0, 0x80, 0x0 ;  /* 0x000000000000781c */ /* 0x000fda0003f0f008 */
[----:B------:R-:W-:Y:S05]  /*4f80*/  @!P0 BRA `(.L_x_31) ;  /* 0x0000000000048947 */ /* 0x000fea0003800000 */
[----:B------:R-:W-:Y:S01]  /*4f90*/  BPT.TRAP 0x1 ;  /* 0x000000040000795c */ /* 0x000fe20000300000 */
.L_x_31:
[----:B------:R-:W-:-:S04]  /*4fa0*/  UISETP.LT.AND UP0, UPT, UR12, 0x1, UPT ;  /* 0x000000010c00788c */ /* 0x000fc8000bf01270 */
[----:B------:R-:W-:Y:S02]  /*4fb0*/  USEL UR8, UR12, 0x1, UP0 ;  /* 0x000000010c087887 */ /* 0x000fe40008000000 */
[----:B------:R-:W-:Y:S02]  /*4fc0*/  UISETP.GT.U32.AND UP0, UPT, UR13, 0x1, UPT ;  /* 0x000000010d00788c */ /* 0x000fe4000bf04070 */
[----:B------:R-:W-:-:S04]  /*4fd0*/  UIADD3 UR8, UR5, UR12, -UR8 ;  /* 0x0000000c05087290 */ /* 0x000fc8000fffe808 */
[----:B------:R-:W-:Y:S01]  /*4fe0*/  UIMAD.WIDE.U32 UR6, UR8, 0x38e38e39, URZ ;  /* 0x38e38e39080678a5 */ /* 0x000fe2000f8e003f */
[----:B------:R-:W-:-:S03]  /*4ff0*/  PLOP3.LUT P0, PT, PT, PT, UP0, 0x80, 0x0 ;  /* 0x000000000000781c */ /* 0x000fc60003f0f008 */
[----:B------:R-:W-:-:S04]  /*5000*/  USHF.R.U32.HI UR6, URZ, 0x1, UR7 ;  /* 0x000000013f067899 */ /* 0x000fc80008011607 */
[----:B------:R-:W-:-:S04]  /*5010*/  UIMAD UR8, UR6, -0x9, UR8 ;  /* 0xfffffff7060878a4 */ /* 0x000fc8000f8e0208 */
[----:B------:R-:W-:-:S04]  /*5020*/  ULEA UR8, UR8, UR14, 0x3 ;  /* 0x0000000e08087291 */ /* 0x000fc8000f8e183f */
[----:B------:R-:W-:-:S04]  /*5030*/  UIADD3 UR8, UR8, 0x48, URZ ;  /* 0x0000004808087890 */ /* 0x000fc8000fffe03f */
[----:B------:R-:W-:-:S09]  /*5040*/  UPRMT UR8, URZ, 0x654, UR8 ;  /* 0x000006543f087896 */ /* 0x000fd20008000008 */
[----:B------:R-:W-:Y:S01]  /*5050*/  SYNCS.ARRIVE.TRANS64.RED.A1T0 RZ, [UR8], RZ ;  /* 0x000000ffffff79a7 */ /* 0x000fe20008100408 */
[----:B------:R-:W-:Y:S05]  /*5060*/  @P0 BRA `(.L_x_30) ;  /* 0x0000000000040947 */ /* 0x000fea0003800000 */
[----:B------:R-:W-:Y:S01]  /*5070*/  BPT.TRAP 0x1 ;  /* 0x000000040000795c */ /* 0x000fe20000300000 */
.L_x_30:
[----:B------:R4:W-:Y:S01]  /*5080*/  STL [R1+0x8c], R2 ;  /* 0x00008c0201007387 */ /* 0x0009e20000100800 */
[----:B------:R-:W0:Y:S01]  /*5090*/  LDC R28, c[0x0][0x288] ;  /* 0x0000a200ff1c7b82 */ /* 0x000e220000000800 */
[----:B------:R-:W-:Y:S02]  /*50a0*/  UIADD3 UR9, UR12, UR5, URZ ;  /* 0x000000050c097290 */ /* 0x000fe4000fffe03f */
[----:B------:R1:W-:Y:S01]  /*50b0*/  STL [R1+0x88], R0 ;  /* 0x0000880001007387 */ /* 0x0003e20000100800 */
[----:B------:R-:W-:Y:S01]  /*50c0*/  USHF.R.S32.HI UR10, URZ, 0x1f, UR22 ;  /* 0x0000001f3f0a7899 */ /* 0x000fe20008011416 */
[----:B------:R-:W-:Y:S01]  /*50d0*/  ULDC.64 UR14, c[0x0][0x5d0] ;  /* 0x00017400000e7ab9 */ /* 0x000fe20000000a00 */
[----:B------:R-:W-:Y:S01]  /*50e0*/  ULDC UR11, c[0x0][0x284] ;  /* 0x0000a100000b7ab9 */ /* 0x000fe20000000800 */
[----:B----4-:R-:W4:Y:S01]  /*50f0*/  S2R R2, SR_TID.X ;  /* 0x0000000000027919 */ /* 0x010f220000002100 */
[----:B-1----:R-:W2:Y:S04]  /*5100*/  LDL.LU R0, [R1+0x80] ;  /* 0x0000800001007983 */ /* 0x002ea80000300800 */
[----:B---3--:R-:W3:Y:S01]  /*5110*/  LDL.LU R227, [R1+0x84] ;  /* 0x0000840001e37983 */ /* 0x008ee20000300800 */
[----:B------:R-:W-:-:S02]  /*5120*/  UISETP.GT.U32.AND UP0, UPT, UR9, 0x8, UPT ;  /* 0x000000080900788c */ /* 0x000fc4000bf04070 */
[----:B------:R-:W-:Y:S01]  /*5130*/  UISETP.GE.U32.AND UP1, UPT, UR12, 0x9, UPT ;  /* 0x000000090c00788c */ /* 0x000fe2000bf26070 */
[--C-:B----4-:R-:W-:Y:S02]  /*5140*/  SHF.R.U32.HI R24, RZ, 0x2, R2.reuse ;  /* 0x00000002ff187819 */ /* 0x110fe40000011602 */
[----:B------:R-:W-:Y:S02]  /*5150*/  LOP3.LUT R26, R2, 0x60, RZ, 0xc0, !PT ;  /* 0x00000060021a7812 */ /* 0x000fe400078ec0ff */
[----:B------:R-:W-:Y:S02]  /*5160*/  SHF.R.U32.HI R27, RZ, 0x7, R2 ;  /* 0x00000007ff1b7819 */ /* 0x000fe40000011602 */
[----:B------:R-:W-:Y:S02]  /*5170*/  LOP3.LUT R25, R24, 0x7, RZ, 0xc0, !PT ;  /* 0x0000000718197812 */ /* 0x000fe400078ec0ff */
[----:B------:R-:W-:Y:S02]  /*5180*/  SHF.R.U32.HI R26, RZ, 0x1, R26 ;  /* 0x00000001ff1a7819 */ /* 0x000fe4000001161a */
[----:B------:R-:W-:-:S02]  /*5190*/  LOP3.LUT R24, R27, 0x1, RZ, 0xc0, !PT ;  /* 0x000000011b187812 */ /* 0x000fc400078ec0ff */
[----:B------:R-:W-:-:S03]  /*51a0*/  IADD3 R29, RZ, -R26, -R25 ;  /* 0x8000001aff1d7210 */ /* 0x000fc60007ffe819 */
[C---:B------:R-:W-:Y:S02]  /*51b0*/  IMAD.SHL.U32 R30, R24.reuse, 0x40, RZ ;  /* 0x00000040181e7824 */ /* 0x040fe400078e00ff */
[----:B------:R-:W-:Y:S02]  /*51c0*/  IMAD R29, R24, -0x40, R29 ;  /* 0xffffffc0181d7824 */ /* 0x000fe400078e021d */
[----:B------:R-:W-:Y:S01]  /*51d0*/  IMAD.SHL.U32 R24, R2, 0x2, RZ ;  /* 0x0000000202187824 */ /* 0x000fe200078e00ff */
[----:B------:R-:W-:-:S04]  /*51e0*/  LOP3.LUT R27, R30, 0x40, R25, 0xe2, !PT ;  /* 0x000000401e1b7812 */ /* 0x000fc800078ee219 */
[----:B------:R-:W-:Y:S02]  /*51f0*/  LOP3.LUT R30, R24, 0x6, RZ, 0xc0, !PT ;  /* 0x00000006181e7812 */ /* 0x000fe400078ec0ff */
[----:B------:R-:W-:Y:S02]  /*5200*/  LOP3.LUT R24, R2, 0x3, RZ, 0xc0, !PT ;  /* 0x0000000302187812 */ /* 0x000fe400078ec0ff */
[----:B------:R1:W5:Y:S01]  /*5210*/  LDL.LU R2, [R1+0x8c] ;  /* 0x00008c0001027983 */ /* 0x0003620000300800 */
[----:B------:R-:W-:Y:S01]  /*5220*/  UIMAD.WIDE.U32 UR6, UR9, 0x38e38e39, URZ ;  /* 0x38e38e39090678a5 */ /* 0x000fe2000f8e003f */
[----:B--2---:R-:W-:Y:S01]  /*5230*/  PRMT R30, R30, 0x6540, R0 ;  /* 0x000065401e1e7816 */ /* 0x004fe20000000000 */
[----:B------:R-:W-:Y:S02]  /*5240*/  IMAD.SHL.U32 R35, R0, 0x100, RZ ;  /* 0x0000010000237824 */ /* 0x000fe400078e00ff */
[----:B------:R1:W5:Y:S01]  /*5250*/  LDL.LU R0, [R1+0x88] ;  /* 0x0000880001007983 */ /* 0x0003620000300800 */
[----:B0-----:R-:W-:Y:S01]  /*5260*/  IMAD R34, R24, -0x2, R28 ;  /* 0xfffffffe18227824 */ /* 0x001fe200078e021c */
[----:B------:R-:W-:Y:S01]  /*5270*/  UIMAD UR5, UR10, UR14, URZ ;  /* 0x0000000e0a0572a4 */ /* 0x000fe2000f8e023f */
[----:B------:R-:W-:Y:S01]  /*5280*/  ISETP.GE.AND P0, PT, R35, R28, PT ;  /* 0x0000001c2300720c */ /* 0x000fe20003f06270 */
[C---:B---3--:R-:W-:Y:S01]  /*5290*/  IMAD.SHL.U32 R28, R227.reuse, 0x80, RZ ;  /* 0x00000080e31c7824 */ /* 0x048fe200078e00ff */
[----:B------:R-:W-:Y:S01]  /*52a0*/  UISETP.LT.U32.AND UP0, UPT, UR12, 0x9, UP0 ;  /* 0x000000090c00788c */ /* 0x000fe20008701070 */
[--C-:B------:R-:W-:Y:S01]  /*52b0*/  SHF.R.S32.HI R31, RZ, 0x1f, R30.reuse ;  /* 0x0000001fff1f7819 */ /* 0x100fe2000001141e */
[----:B------:R-:W-:Y:S01]  /*52c0*/  UIMAD UR8, UR22, UR15, UR5 ;  /* 0x0000000f160872a4 */ /* 0x000fe2000f8e0205 */
[----:B------:R-:W-:Y:S01]  /*52d0*/  IMAD.U32 R25, RZ, RZ, UR14 ;  /* 0x0000000eff197e24 */ /* 0x000fe2000f8e00ff */
[C---:B------:R-:W-:Y:S01]  /*52e0*/  ISETP.GE.OR P0, PT, R28.reuse, UR11, P0 ;  /* 0x0000000b1c007c0c */ /* 0x040fe20008706670 */
[----:B------:R-:W-:Y:S01]  /*52f0*/  USEL UR5, URZ, 0x1, !UP0 ;  /* 0x000000013f057887 */ /* 0x000fe2000c000000 */
[----:B------:R-:W-:Y:S01]  /*5300*/  IMAD.WIDE R32, R227, 0x80, RZ ;  /* 0x00000080e3207825 */ /* 0x000fe200078e02ff */
[----:B------:R-:W-:Y:S01]  /*5310*/  USHF.R.U32.HI UR6, URZ, 0x1, UR7 ;  /* 0x000000013f067899 */ /* 0x000fe20008011607 */
[----:B------:R-:W-:Y:S01]  /*5320*/  IADD3 R38, -R28, UR11, R29 ;  /* 0x0000000b1c267c10 */ /* 0x000fe2000fffe11d */
[----:B------:R-:W-:Y:S01]  /*5330*/  ULOP3.LUT UR4, UR4, UR5, URZ, 0x3c, !UPT ;  /* 0x0000000504047292 */ /* 0x000fe2000f8e3c3f */
[----:B------:R-:W-:Y:S01]  /*5340*/  IMAD.WIDE.U32 R24, R25, UR22, R30 ;  /* 0x0000001619187c25 */ /* 0x000fe2000f8e001e */
[----:B------:R-:W-:Y:S01]  /*5350*/  UIMAD UR5, UR6, -0x9, UR9 ;  /* 0xfffffff7060578a4 */ /* 0x000fe2000f8e0209 */
[----:B------:R-:W-:Y:S01]  /*5360*/  LOP3.LUT R39, R32, R27, R26, 0xfe, !PT ;  /* 0x0000001b20277212 */ /* 0x000fe200078efe1a */
[----:B------:R-:W-:Y:S01]  /*5370*/  @UP1 ULOP3.LUT UR4, UR4, 0x1, UR6, 0x78, !UPT ;  /* 0x0000000104041892 */ /* 0x000fe2000f8e7806 */
[----:B------:R-:W-:-:S02]  /*5380*/  VIADD R25, R25, UR8 ;  /* 0x0000000819197c36 */ /* 0x000fc40008000000 */
[----:B------:R-:W-:Y:S02]  /*5390*/  IMAD.IADD R35, R34, 0x1, -R35 ;  /* 0x0000000122237824 */ /* 0x000fe400078e0a23 */
[----:B------:R-:W-:Y:S01]  /*53a0*/  IMAD.MOV.U32 R34, RZ, RZ, -0x1 ;  /* 0xffffffffff227424 */ /* 0x000fe200078e00ff */
[----:B-1----:R-:W-:Y:S06]  /*53b0*/  @P0 BRA `(.L_x_32) ;  /* 0x0000008c00980947 */ /* 0x002fec0003800000 */
[----:B------:R-:W0:Y:S01]  /*53c0*/  LDC.64 R28, c[0x0][0x5c8] ;  /* 0x00017200ff1c7b82 */ /* 0x000e220000000a00 */
[----:B------:R-:W-:Y:S01]  /*53d0*/  ULDC.64 UR6, c[0x0][0x5c0] ;  /* 0x0001700000067ab9 */ /* 0x000fe20000000a00 */
[----:B------:R-:W-:Y:S01]  /*53e0*/  BSSY B0, `(.L_x_32) ;  /* 0x00008e3000007945 */ /* 0x000fe20003800000 */
[-C--:B0-----:R-:W-:Y:S02]  /*53f0*/  IMAD R26, R33, R28.reuse, RZ ;  /* 0x0000001c211a7224 */ /* 0x081fe400078e02ff */
[----:B------:R-:W-:-:S04]  /*5400*/  IMAD.WIDE.U32 R24, R39, R28, R24 ;  /* 0x0000001c27187225 */ /* 0x000fc800078e0018 */
[----:B------:R-:W-:Y:S01]  /*5410*/  IMAD R27, R39, R29, R26 ;  /* 0x0000001d271b7224 */ /* 0x000fe200078e021a */
[----:B------:R-:W-:Y:S02]  /*5420*/  LEA R26, P0, R28, R24, 0x3 ;  /* 0x000000181c1a7211 */ /* 0x000fe400078018ff */
[----:B------:R-:W-:Y:S01]  /*5430*/  IADD3 R24, P1, R24, UR6, RZ ;  /* 0x0000000618187c10 */ /* 0x000fe2000ff3e0ff */
[----:B------:R-:W-:Y:S01]  /*5440*/  IMAD.IADD R27, R25, 0x1, R27 ;  /* 0x00000001191b7824 */ /* 0x000fe200078e021b */
[----:B------:R-:W-:-:S04]  /*5450*/  IADD3 R26, P3, R26, UR6, RZ ;  /* 0x000000061a1a7c10 */ /* 0x000fc8000ff7e0ff */
[----:B------:R-:W-:Y:S02]  /*5460*/  LEA.HI.X R28, R28, R27, R29, 0x3, P0 ;  /* 0x0000001b1c1c7211 */ /* 0x000fe400000f1c1d */
[----:B------:R-:W-:Y:S02]  /*5470*/  FSETP.NEU.AND P0, PT, RZ, UR19, PT ;  /* 0x00000013ff007c0b */ /* 0x000fe4000bf0d000 */
[----:B------:R-:W-:Y:S02]  /*5480*/  IADD3.X R25, R27, UR7, RZ, P1, !PT ;  /* 0x000000071b197c10 */ /* 0x000fe40008ffe4ff */
[----:B------:R-:W-:-:S09]  /*5490*/  IADD3.X R27, R28, UR7, RZ, P3, !PT ;  /* 0x000000071c1b7c10 */ /* 0x000fd20009ffe4ff */
[----:B------:R-:W-:Y:S05]  /*54a0*/  @!P0 BRA `(.L_x_33) ;  /* 0x0000006800d88947 */ /* 0x000fea0003800000 */
[----:B------:R-:W-:Y:S01]  /*54b0*/  ULDC.64 UR8, c[0x0][0x5b8] ;  /* 0x00016e0000087ab9 */ /* 0x000fe20000000a00 */
[----:B------:R-:W-:Y:S01]  /*54c0*/  ISETP.GE.AND P0, PT, R38, 0x1, PT ;  /* 0x000000012600780c */ /* 0x000fe20003f06270 */
[----:B------:R-:W-:Y:S02]  /*54d0*/  UIMAD UR6, UR10, UR8, URZ ;  /* 0x000000080a0672a4 */ /* 0x000fe4000f8e023f */
[----:B------:R-:W-:Y:S01]  /*54e0*/  IMAD.U32 R29, RZ, RZ, UR8 ;  /* 0x00000008ff1d7e24 */ /* 0x000fe2000f8e00ff */
[----:B------:R-:W-:Y:S01]  /*54f0*/  BSSY B1, `(.L_x_34) ;  /* 0x000000f000017945 */ /* 0x000fe20003800000 */
[----:B------:R-:W-:Y:S01]  /*5500*/  ISETP.LT.OR P4, PT, R35, 0x1, !P0 ;  /* 0x000000012300780c */ /* 0x000fe20004781670 */
[----:B------:R-:W-:Y:S02]  /*5510*/  UIMAD UR6, UR22, UR9, UR6 ;  /* 0x00000009160672a4 */ /* 0x000fe4000f8e0206 */
[----:B------:R-:W-:Y:S01]  /*5520*/  IMAD.WIDE.U32 R30, R29, UR22, R30 ;  /* 0x000000161d1e7c25 */ /* 0x000fe2000f8e001e */
[----:B------:R-:W-:-:S03]  /*5530*/  ULDC.64 UR8, c[0x0][0x5a8] ;  /* 0x00016a0000087ab9 */ /* 0x000fc60000000a00 */
[----:B------:R-:W-:Y:S01]  /*5540*/  VIADD R31, R31, UR6 ;  /* 0x000000061f1f7c36 */ /* 0x000fe20008000000 */
[----:B------:R-:W-:Y:S02]  /*5550*/  ULDC.64 UR6, c[0x0][0x5b0] ;  /* 0x00016c0000067ab9 */ /* 0x000fe40000000a00 */
[----:B------:R-:W-:Y:S02]  /*5560*/  IMAD R36, R33, UR6, RZ ;  /* 0x0000000621247c24 */ /* 0x000fe4000f8e02ff */
[----:B------:R-:W-:-:S04]  /*5570*/  IMAD.WIDE.U32 R28, R39, UR6, R30 ;  /* 0x00000006271c7c25 */ /* 0x000fc8000f8e001e */
[--C-:B------:R-:W-:Y:S01]  /*5580*/  IMAD R37, R39, UR7, R36.reuse ;  /* 0x0000000727257c24 */ /* 0x100fe2000f8e0224 */
[----:B------:R-:W-:Y:S02]  /*5590*/  IADD3 R28, P1, R28, UR8, RZ ;  /* 0x000000081c1c7c10 */ /* 0x000fe4000ff3e0ff */
[----:B------:R-:W-:Y:S02]  /*55a0*/  PRMT R36, RZ, 0x7610, R36 ;  /* 0x00007610ff247816 */ /* 0x000fe40000000024 */
[----:B------:R-:W-:Y:S01]  /*55b0*/  IADD3.X R29, R29, UR9, R37, P1, !PT ;  /* 0x000000091d1d7c10 */ /* 0x000fe20008ffe425 */
[----:B------:R-:W-:Y:S08]  /*55c0*/  @P4 BRA `(.L_x_35) ;  /* 0x0000000000044947 */ /* 0x000ff00003800000 */
[----:B------:R0:W5:Y:S02]  /*55d0*/  LDG.E.U8 R36, desc[UR16][R28.64] ;  /* 0x000000101c247981 */ /* 0x000164000c1e1100 */
.L_x_35:
[----:B------:R-:W-:Y:S05]  /*55e0*/  BSYNC B1 ;  /* 0x0000000000017941 */ /* 0x000fea0003800000 */
.L_x_34:
[----:B-----5:R-:W-:Y:S01]  /*55f0*/  LOP3.LUT R36, R36, 0xff, RZ, 0xc0, !PT ;  /* 0x000000ff24247812 */ /* 0x020fe200078ec0ff */
[----:B------:R-:W-:Y:S01]  /*5600*/  BSSY B1, `(.L_x_36) ;  /* 0x000000b000017945 */ /* 0x000fe20003800000 */
[----:B------:R-:W-:Y:S02]  /*5610*/  ISETP.LT.OR P3, PT, R35, 0x2, !P0 ;  /* 0x000000022300780c */ /* 0x000fe40004761670 */
[----:B------:R-:W-:-:S05]  /*5620*/  F2FP.F16.E5M2.UNPACK_B R36, R36 ;  /* 0x00000024ff24723e */ /* 0x000fca00020004ff */
[----:B------:R-:W-:-:S05]  /*5630*/  HADD2.F32 R36, -RZ, R36.H0_H0 ;  /* 0x20000024ff247230 */ /* 0x000fca0000004100 */
[----:B------:R-:W-:Y:S01]  /*5640*/  FMUL R37, R36, UR19 ;  /* 0x0000001324257c20 */ /* 0x000fe20008400000 */
[----:B------:R-:W-:-:S03]  /*5650*/  PRMT R36, RZ, 0x7610, R36 ;  /* 0x00007610ff247816 */ /* 0x000fc60000000024 */
[----:B------:R-:W-:-:S05]  /*5660*/  FFMA R37, R226, UR20, R37 ;  /* 0x00000014e2257c23 */ /* 0x000fca0008000025 */
[----:B------:R-:W-:-:S05]  /*5670*/  F2FP.SATFINITE.E5M2.F32.PACK_AB_MERGE_C R37, RZ, R37, RZ ;  /* 0x00000025ff25723e */ /* 0x000fca00048060ff */
[----:B------:R1:W-:Y:S01]  /*5680*/  @!P4 STG.E.U8 desc[UR16][R24.64], R37 ;  /* 0x000000251800c986 */ /* 0x0003e2000c101110 */
[----:B------:R-:W-:Y:S05]  /*5690*/  @P3 BRA `(.L_x_37) ;  /* 0x0000000000043947 */ /* 0x000fea0003800000 */
[----:B------:R2:W5:Y:S02]  /*56a0*/  LDG.E.U8 R36, desc[UR16][R28.64+0x1] ;  /* 0x000001101c247981 */ /* 0x000564000c1e1100 */
.L_x_37:
[----:B------:R-:W-:Y:S05]  /*56b0*/  BSYNC B1 ;  /* 0x0000000000017941 */ /* 0x000fea0003800000 */
.L_x_36:
[----:B-----5:R-:W-:Y:S01]  /*56c0*/  LOP3.LUT R36, R36, 0xff, RZ, 0xc0, !PT ;  /* 0x000000ff24247812 */ /* 0x020fe200078ec0ff */
[----:B------:R-:W-:Y:S01]  /*56d0*/  BSSY B1, `(.L_x_38) ;  /* 0x0000013000017945 */ /* 0x000fe20003800000 */
[----:B-1----:R-:W-:Y:S02]  /*56e0*/  IADD3 R37, P1, R39, 0x8, RZ ;  /* 0x0000000827257810 */ /* 0x002fe40007f3e0ff */
[----:B------:R-:W-:-:S03]  /*56f0*/  F2FP.F16.E5M2.UNPACK_B R36, R36 ;  /* 0x00000024ff24723e */ /* 0x000fc600020004ff */
[----:B------:R-:W-:Y:S01]  /*5700*/  IMAD.X R32, RZ, RZ, R33, P1 ;  /* 0x000000ffff207224 */ /* 0x000fe200008e0621 */
[----:B------:R-:W-:Y:S01]  /*5710*/  ISETP.GE.AND P1, PT, R38, 0x9, PT ;  /* 0x000000092600780c */ /* 0x000fe20003f26270 */
[----:B------:R-:W-:Y:S02]  /*5720*/  HADD2.F32 R36, -RZ, R36.H0_H0 ;  /* 0x20000024ff247230 */ /* 0x000fe40000004100 */
[----:B------:R-:W-:Y:S01]  /*5730*/  IMAD R32, R32, UR6, RZ ;  /* 0x0000000620207c24 */ /* 0x000fe2000f8e02ff */
[----:B------:R-:W-:Y:S01]  /*5740*/  ISETP.LT.OR P5, PT, R35, 0x1, !P1 ;  /* 0x000000012300780c */ /* 0x000fe20004fa1670 */
[----:B------:R-:W-:-:S04]  /*5750*/  IMAD.WIDE.U32 R30, R37, UR6, R30 ;  /* 0x00000006251e7c25 */ /* 0x000fc8000f8e001e */
[----:B------:R-:W-:Y:S01]  /*5760*/  FMUL R36, R36, UR19 ;  /* 0x0000001324247c20 */ /* 0x000fe20008400000 */
[----:B------:R-:W-:-:S03]  /*5770*/  IMAD R37, R37, UR7, R32 ;  /* 0x0000000725257c24 */ /* 0x000fc6000f8e0220 */
[----:B------:R-:W-:Y:S01]  /*5780*/  FFMA R36, R225, UR20, R36 ;  /* 0x00000014e1247c23 */ /* 0x000fe20008000024 */
[----:B------:R-:W-:Y:S02]  /*5790*/  IADD3 R30, P4, R30, UR8, RZ ;  /* 0x000000081e1e7c10 */ /* 0x000fe4000ff9e0ff */
[----:B------:R-:W-:Y:S02]  /*57a0*/  PRMT R32, RZ, 0x7610, R32 ;  /* 0x00007610ff207816 */ /* 0x000fe40000000020 */
[----:B------:R-:W-:Y:S02]  /*57b0*/  F2FP.SATFINITE.E5M2.F32.PACK_AB_MERGE_C R33, RZ, R36, RZ ;  /* 0x00000024ff21723e */ /* 0x000fe400048060ff */
[----:B------:R-:W-:-:S03]  /*57c0*/  IADD3.X R31, R31, UR9, R37, P4, !PT ;  /* 0x000000091f1f7c10 */ /* 0x000fc6000a7fe425 */
[----:B------:R1:W-:Y:S01]  /*57d0*/  @!P3 STG.E.U8 desc[UR16][R24.64+0x1], R33 ;  /* 0x000001211800b986 */ /* 0x0003e2000c101110 */
[----:B------:R-:W-:Y:S05]  /*57e0*/  @P5 BRA `(.L_x_39) ;  /* 0x0000000000045947 */ /* 0x000fea0003800000 */
[----:B------:R3:W5:Y:S02]  /*57f0*/  LDG.E.U8 R32, desc[UR16][R30.64] ;  /* 0x000000101e207981 */ /* 0x000764000c1e1100 */
.L_x_39:
[----:B------:R-:W-:Y:S05]  /*5800*/  BSYNC B1 ;  /* 0x0000000000017941 */ /* 0x000fea0003800000 */
.L_x_38:
[----:B-----5:R-:W-:Y:S01]  /*5810*/  LOP3.LUT R32, R32, 0xff, RZ, 0xc0, !PT ;  /* 0x000000ff20207812 */ /* 0x020fe200078ec0ff */
[----:B------:R-:W-:Y:S01]  /*5820*/  BSSY B1, `(.L_x_40) ;  /* 0x000000b000017945 */ /* 0x000fe20003800000 */
[----:B------:R-:W-:Y:S02]  /*5830*/  ISETP.LT.OR P3, PT, R35, 0x2, !P1 ;  /* 0x000000022300780c */ /* 0x000fe40004f61670 */
[----:B------:R-:W-:-:S05]  /*5840*/  F2FP.F16.E5M2.UNPACK_B R32, R32 ;  /* 0x00000020ff20723e */ /* 0x000fca00020004ff */
[----:B------:R-:W-:-:S05]  /*5850*/  HADD2.F32 R32, -RZ, R32.H0_H0 ;  /* 0x20000020ff207230 */ /* 0x000fca0000004100 */
[----:B-1----:R-:W-:Y:S01]  /*5860*/  FMUL R33, R32, UR19 ;  /* 0x0000001320217c20 */ /* 0x002fe20008400000 */
[----:B------:R-:W-:-:S03]  /*5870*/  PRMT R32, RZ, 0x7610, R32 ;  /* 0x00007610ff207816 */ /* 0x000fc60000000020 */
[----:B------:R-:W-:-:S05]  /*5880*/  FFMA R33, R224, UR20, R33 ;  /* 0x00000014e0217c23 */ /* 0x000fca0008000021 */
[----:B------:R-:W-:-:S05]  /*5890*/  F2FP.SATFINITE.E5M2.F32.PACK_AB_MERGE_C R33, RZ, R33, RZ ;  /* 0x00000021ff21723e */ /* 0x000fca00048060ff */
[----:B------:R1:W-:Y:S01]  /*58a0*/  @!P5 STG.E.U8 desc[UR16][R26.64], R33 ;  /* 0x000000211a00d986 */ /* 0x0003e2000c101110 */
[----:B------:R-:W-:Y:S05]  /*58b0*/  @P3 BRA `(.L_x_41) ;  /* 0x0000000000043947 */ /* 0x000fea0003800000 */
[----:B------:R4:W5:Y:S02]  /*58c0*/  LDG.E.U8 R32, desc[UR16][R30.64+0x1] ;  /* 0x000001101e207981 */ /* 0x000964000c1e1100 */
.L_x_41:
[----:B------:R-:W-:Y:S05]  /*58d0*/  BSYNC B1 ;  /* 0x0000000000017941 */ /* 0x000fea0003800000 */
.L_x_40:
[----:B-----5:R-:W-:Y:S01]  /*58e0*/  LOP3.LUT R32, R32, 0xff, RZ, 0xc0, !PT ;  /* 0x000000ff20207812 */ /* 0x020fe200078ec0ff */
[----:B------:R-:W-:Y:S01]  /*58f0*/  BSSY B1, `(.L_x_42) ;  /* 0x000000b000017945 */ /* 0x000fe20003800000 */
[----:B------:R-:W-:Y:S02]  /*5900*/  ISETP.LT.OR P4, PT, R35, 0x9, !P0 ;  /* 0x000000092300780c */ /* 0x000fe40004781670 */
[----:B------:R-:W-:-:S05]  /*5910*/  F2FP.F16.E5M2.UNPACK_B R32, R32 ;  /* 0x00000020ff20723e */ /* 0x000fca00020004ff */
[----:B------:R-:W-:-:S05]  /*5920*/  HADD2.F32 R32, -RZ, R32.H0_H0 ;  /* 0x20000020ff207230 */ /* 0x000fca0000004100 */
[----:B------:R-:W-:-:S04]  /*5930*/  FMUL R32, R32, UR19 ;  /* 0x0000001320207c20 */ /* 0x000fc80008400000 */
[----:B------:R-:W-:-:S05]  /*5940*/  FFMA R32, R223, UR20, R32 ;  /* 0x00000014df207c23 */ /* 0x000fca0008000020 */
[----:B-1----:R-:W-:Y:S02]  /*5950*/  F2FP.SATFINITE.E5M2.F32.PACK_AB_MERGE_C R33, RZ, R32, RZ ;  /* 0x00000020ff21723e */ /* 0x002fe400048060ff */
[----:B------:R-:W-:-:S03]  /*5960*/  PRMT R32, RZ, 0x7610, R32 ;  /* 0x00007610ff207816 */ /* 0x000fc60000000020 */
[----:B------:R1:W-:Y:S01]  /*5970*/  @!P3 STG.E.U8 desc[UR16][R26.64+0x1], R33 ;  /* 0x000001211a00b986 */ /* 0x0003e2000c101110 */
[----:B------:R-:W-:Y:S05]  /*5980*/  @P4 BRA `(.L_x_43) ;  /* 0x0000000000044947 */ /* 0x000fea0003800000 */
[----:B------:R0:W5:Y:S02]  /*5990*/  LDG.E.U8 R32, desc[UR16][R28.64+0x8] ;  /* 0x000008101c207981 */ /* 0x000164000c1e1100 */
.L_x_43:
[----:B------:R-:W-:Y:S05]  /*59a0*/  BSYNC B1 ;  /* 0x0000000000017941 */ /* 0x000fea0003800000 */
.L_x_42:
        /* <DEDUP_REMOVED lines=12> */
.L_x_45:
[----:B------:R-:W-:Y:S05]  /*5a70*/  BSYNC B1 ;  /* 0x0000000000017941 */ /* 0x000fea0003800000 */
.L_x_44:
        /* <DEDUP_REMOVED lines=12> */
.L_x_47:
[----:B------:R-:W-:Y:S05]  /*5b40*/  BSYNC B1 ;  /* 0x0000000000017941 */ /* 0x000fea0003800000 */
.L_x_46:
        /* <DEDUP_REMOVED lines=12> */
.L_x_49:
[----:B------:R-:W-:Y:S05]  /*5c10*/  BSYNC B1 ;  /* 0x0000000000017941 */ /* 0x000fea0003800000 */
.L_x_48:
        /* <DEDUP_REMOVED lines=12> */
.L_x_51:
[----:B------:R-:W-:Y:S05]  /*5ce0*/  BSYNC B1 ;  /* 0x0000000000017941 */ /* 0x000fea0003800000 */
.L_x_50:
        /* <DEDUP_REMOVED lines=12> */
.L_x_53:
[----:B------:R-:W-:Y:S05]  /*5db0*/  BSYNC B1 ;  /* 0x0000000000017941 */ /* 0x000fea0003800000 */
.L_x_52:
        /* <DEDUP_REMOVED lines=12> */
.L_x_55:
[----:B------:R-:W-:Y:S05]  /*5e80*/  BSYNC B1 ;  /* 0x0000000000017941 */ /* 0x000fea0003800000 */
.L_x_54:
        /* <DEDUP_REMOVED lines=12> */
.L_x_57:
[----:B------:R-:W-:Y:S05]  /*5f50*/  BSYNC B1 ;  /* 0x0000000000017941 */ /* 0x000fea0003800000 */
.L_x_56:
        /* <DEDUP_REMOVED lines=12> */
.L_x_59:
[----:B------:R-:W-:Y:S05]  /*6020*/  BSYNC B1 ;  /* 0x0000000000017941 */ /* 0x000fea0003800000 */
.L_x_58:
        /* <DEDUP_REMOVED lines=12> */
.L_x_61:
[----:B------:R-:W-:Y:S05]  /*60f0*/  BSYNC B1 ;  /* 0x0000000000017941 */ /* 0x000fea0003800000 */
.L_x_60:
        /* <DEDUP_REMOVED lines=12> */
.L_x_63:
[----:B------:R-:W-:Y:S05]  /*61c0*/  BSYNC B1 ;  /* 0x0000000000017941 */ /* 0x000fea0003800000 */
.L_x_62:
        /* <DEDUP_REMOVED lines=12> */
.L_x_65:
[----:B------:R-:W-:Y:S05]  /*6290*/  BSYNC B1 ;  /* 0x0000000000017941 */ /* 0x000fea0003800000 */
.L_x_64:
        /* <DEDUP_REMOVED lines=12> */
.L_x_67:
[----:B------:R-:W-:Y:S05]  /*6360*/  BSYNC B1 ;  /* 0x0000000000017941 */ /* 0x000fea0003800000 */
.L_x_66:
        /* <DEDUP_REMOVED lines=12> */
.L_x_69:
[----:B------:R-:W-:Y:S05]  /*6430*/  BSYNC B1 ;  /* 0x0000000000017941 */ /* 0x000fea0003800000 */
.L_x_68:
        /* <DEDUP_REMOVED lines=12> */
.L_x_71:
[----:B------:R-:W-:Y:S05]  /*6500*/  BSYNC B1 ;  /* 0x0000000000017941 */ /* 0x000fea0003800000 */
.L_x_70:
        /* <DEDUP_REMOVED lines=12> */
.L_x_73:
[----:B------:R-:W-:Y:S05]  /*65d0*/  BSYNC B1 ;  /* 0x0000000000017941 */ /* 0x000fea0003800000 */
.L_x_72:
        /* <DEDUP_REMOVED lines=12> */
.L_x_75:
[----:B------:R-:W-:Y:S05]  /*66a0*/  BSYNC B1 ;  /* 0x0000000000017941 */ /* 0x000fea0003800000 */
.L_x_74:
        /* <DEDUP_REMOVED lines=12> */
.L_x_77:
[----:B------:R-:W-:Y:S05]  /*6770*/  BSYNC B1 ;  /* 0x0000000000017941 */ /* 0x000fea0003800000 */
.L_x_76:
        /* <DEDUP_REMOVED lines=12> */
.L_x_79:
[----:B------:R-:W-:Y:S05]  /*6840*/  BSYNC B1 ;  /* 0x0000000000017941 */ /* 0x000fea0003800000 */
.L_x_78:
        /* <DEDUP_REMOVED lines=12> */
.L_x_81:
[----:B------:R-:W-:Y:S05]  /*6910*/  BSYNC B1 ;  /* 0x0000000000017941 */ /* 0x000fea0003800000 */
.L_x_80:
        /* <DEDUP_REMOVED lines=12> */
.L_x_83:
[----:B------:R-:W-:Y:S05]  /*69e0*/  BSYNC B1 ;  /* 0x0000000000017941 */ /* 0x000fea0003800000 */
.L_x_82:
        /* <DEDUP_REMOVED lines=12> */
.L_x_85:
[----:B------:R-:W-:Y:S05]  /*6ab0*/  BSYNC B1 ;  /* 0x0000000000017941 */ /* 0x000fea0003800000 */
.L_x_84:
        /* <DEDUP_REMOVED lines=12> */
.L_x_87:
[----:B------:R-:W-:Y:S05]  /*6b80*/  BSYNC B1 ;  /* 0x0000000000017941 */ /* 0x000fea0003800000 */
.L_x_86:
        /* <DEDUP_REMOVED lines=12> */
.L_x_89:
[----:B------:R-:W-:Y:S05]  /*6c50*/  BSYNC B1 ;  /* 0x0000000000017941 */ /* 0x000fea0003800000 */
.L_x_88:
        /* <DEDUP_REMOVED lines=12> */
.L_x_91:
[----:B------:R-:W-:Y:S05]  /*6d20*/  BSYNC B1 ;  /* 0x0000000000017941 */ /* 0x000fea0003800000 */
.L_x_90:
        /* <DEDUP_REMOVED lines=12> */
.L_x_93:
[----:B------:R-:W-:Y:S05]  /*6df0*/  BSYNC B1 ;  /* 0x0000000000017941 */ /* 0x000fea0003800000 */
.L_x_92:
        /* <DEDUP_REMOVED lines=12> */
.L_x_95:
[----:B------:R-:W-:Y:S05]  /*6ec0*/  BSYNC B1 ;  /* 0x0000000000017941 */ /* 0x000fea0003800000 */
.L_x_94:
        /* <DEDUP_REMOVED lines=12> */
.L_x_97:
[----:B------:R-:W-:Y:S05]  /*6f90*/  BSYNC B1 ;  /* 0x0000000000017941 */ /* 0x000fea0003800000 */
.L_x_96:
        /* <DEDUP_REMOVED lines=12> */
.L_x_99:
[----:B------:R-:W-:Y:S05]  /*7060*/  BSYNC B1 ;  /* 0x0000000000017941 */ /* 0x000fea0003800000 */
.L_x_98:
        /* <DEDUP_REMOVED lines=12> */
.L_x_101:
[----:B------:R-:W-:Y:S05]  /*7130*/  BSYNC B1 ;  /* 0x0000000000017941 */ /* 0x000fea0003800000 */
.L_x_100:
        /* <DEDUP_REMOVED lines=12> */
.L_x_103:
[----:B------:R-:W-:Y:S05]  /*7200*/  BSYNC B1 ;  /* 0x0000000000017941 */ /* 0x000fea0003800000 */
.L_x_102:
        /* <DEDUP_REMOVED lines=12> */
.L_x_105:
[----:B------:R-:W-:Y:S05]  /*72d0*/  BSYNC B1 ;  /* 0x0000000000017941 */ /* 0x000fea0003800000 */
.L_x_104:
        /* <DEDUP_REMOVED lines=12> */
.L_x_107:
[----:B------:R-:W-:Y:S05]  /*73a0*/  BSYNC B1 ;  /* 0x0000000000017941 */ /* 0x000fea0003800000 */
.L_x_106:
        /* <DEDUP_REMOVED lines=12> */
.L_x_109:
[----:B------:R-:W-:Y:S05]  /*7470*/  BSYNC B1 ;  /* 0x0000000000017941 */ /* 0x000fea0003800000 */
.L_x_108:
        /* <DEDUP_REMOVED lines=12> */
.L_x_111:
[----:B------:R-:W-:Y:S05]  /*7540*/  BSYNC B1 ;  /* 0x0000000000017941 */ /* 0x000fea0003800000 */
.L_x_110:
        /* <DEDUP_REMOVED lines=12> */
.L_x_113:
[----:B------:R-:W-:Y:S05]  /*7610*/  BSYNC B1 ;  /* 0x0000000000017941 */ /* 0x000fea0003800000 */
.L_x_112:
        /* <DEDUP_REMOVED lines=12> */
.L_x_115:
[----:B------:R-:W-:Y:S05]  /*76e0*/  BSYNC B1 ;  /* 0x0000000000017941 */ /* 0x000fea0003800000 */
.L_x_114:
        /* <DEDUP_REMOVED lines=12> */
.L_x_117:
[----:B------:R-:W-:Y:S05]  /*77b0*/  BSYNC B1 ;  /* 0x0000000000017941 */ /* 0x000fea0003800000 */
.L_x_116:
        /* <DEDUP_REMOVED lines=12> */
.L_x_119:
[----:B------:R-:W-:Y:S05]  /*7880*/  BSYNC B1 ;  /* 0x0000000000017941 */ /* 0x000fea0003800000 */
.L_x_118:
        /* <DEDUP_REMOVED lines=12> */
.L_x_121:
[----:B------:R-:W-:Y:S05]  /*7950*/  BSYNC B1 ;  /* 0x0000000000017941 */ /* 0x000fea0003800000 */
.L_x_120:
        /* <DEDUP_REMOVED lines=12> */
.L_x_123:
[----:B------:R-:W-:Y:S05]  /*7a20*/  BSYNC B1 ;  /* 0x0000000000017941 */ /* 0x000fea0003800000 */
.L_x_122:
        /* <DEDUP_REMOVED lines=12> */
.L_x_125:
[----:B------:R-:W-:Y:S05]  /*7af0*/  BSYNC B1 ;  /* 0x0000000000017941 */ /* 0x000fea0003800000 */
.L_x_124:
        /* <DEDUP_REMOVED lines=12> */
.L_x_127:
[----:B------:R-:W-:Y:S05]  /*7bc0*/  BSYNC B1 ;  /* 0x0000000000017941 */ /* 0x000fea0003800000 */
.L_x_126:
        /* <DEDUP_REMOVED lines=12> */
.L_x_129:
[----:B------:R-:W-:Y:S05]  /*7c90*/  BSYNC B1 ;  /* 0x0000000000017941 */ /* 0x000fea0003800000 */
.L_x_128:
        /* <DEDUP_REMOVED lines=12> */
.L_x_131:
[----:B------:R-:W-:Y:S05]  /*7d60*/  BSYNC B1 ;  /* 0x0000000000017941 */ /* 0x000fea0003800000 */
.L_x_130:
        /* <DEDUP_REMOVED lines=12> */
.L_x_133:
[----:B------:R-:W-:Y:S05]  /*7e30*/  BSYNC B1 ;  /* 0x0000000000017941 */ /* 0x000fea0003800000 */
.L_x_132:
        /* <DEDUP_REMOVED lines=12> */
.L_x_135:
[----:B------:R-:W-:Y:S05]  /*7f00*/  BSYNC B1 ;  /* 0x0000000000017941 */ /* 0x000fea0003800000 */
.L_x_134:
        /* <DEDUP_REMOVED lines=12> */
.L_x_137:
[----:B------:R-:W-:Y:S05]  /*7fd0*/  BSYNC B1 ;  /* 0x0000000000017941 */ /* 0x000fea0003800000 */
.L_x_136:
        /* <DEDUP_REMOVED lines=12> */
.L_x_139:
[----:B------:R-:W-:Y:S05]  /*80a0*/  BSYNC B1 ;  /* 0x0000000000017941 */ /* 0x000fea0003800000 */
.L_x_138:
        /* <DEDUP_REMOVED lines=12> */
.L_x_141:
[----:B------:R-:W-:Y:S05]  /*8170*/  BSYNC B1 ;  /* 0x0000000000017941 */ /* 0x000fea0003800000 */
.L_x_140:
        /* <DEDUP_REMOVED lines=12> */
.L_x_143:
[----:B------:R-:W-:Y:S05]  /*8240*/  BSYNC B1 ;  /* 0x0000000000017941 */ /* 0x000fea0003800000 */
.L_x_142:
        /* <DEDUP_REMOVED lines=12> */
.L_x_145:
[----:B------:R-:W-:Y:S05]  /*8310*/  BSYNC B1 ;  /* 0x0000000000017941 */ /* 0x000fea0003800000 */
.L_x_144:
        /* <DEDUP_REMOVED lines=12> */
.L_x_147:
[----:B------:R-:W-:Y:S05]  /*83e0*/  BSYNC B1 ;  /* 0x0000000000017941 */ /* 0x000fea0003800000 */
.L_x_146:
        /* <DEDUP_REMOVED lines=12> */
.L_x_149:
[----:B------:R-:W-:Y:S05]  /*84b0*/  BSYNC B1 ;  /* 0x0000000000017941 */ /* 0x000fea0003800000 */
.L_x_148:
        /* <DEDUP_REMOVED lines=12> */
.L_x_151:
[----:B------:R-:W-:Y:S05]  /*8580*/  BSYNC B1 ;  /* 0x0000000000017941 */ /* 0x000fea0003800000 */
.L_x_150:
        /* <DEDUP_REMOVED lines=12> */
.L_x_153:
[----:B------:R-:W-:Y:S05]  /*8650*/  BSYNC B1 ;  /* 0x0000000000017941 */ /* 0x000fea0003800000 */
.L_x_152:
        /* <DEDUP_REMOVED lines=12> */
.L_x_155:
[----:B------:R-:W-:Y:S05]  /*8720*/  BSYNC B1 ;  /* 0x0000000000017941 */ /* 0x000fea0003800000 */
.L_x_154:
        /* <DEDUP_REMOVED lines=12> */
.L_x_157:
[----:B------:R-:W-:Y:S05]  /*87f0*/  BSYNC B1 ;  /* 0x0000000000017941 */ /* 0x000fea0003800000 */
.L_x_156:
        /* <DEDUP_REMOVED lines=12> */
.L_x_159:
[----:B------:R-:W-:Y:S05]  /*88c0*/  BSYNC B1 ;  /* 0x0000000000017941 */ /* 0x000fea0003800000 */
.L_x_158:
        /* <DEDUP_REMOVED lines=12> */
.L_x_161:
[----:B------:R-:W-:Y:S05]  /*8990*/  BSYNC B1 ;  /* 0x0000000000017941 */ /* 0x000fea0003800000 */
.L_x_160:
        /* <DEDUP_REMOVED lines=12> */
.L_x_163:
[----:B------:R-:W-:Y:S05]  /*8a60*/  BSYNC B1 ;  /* 0x0000000000017941 */ /* 0x000fea0003800000 */
.L_x_162:
        /* <DEDUP_REMOVED lines=12> */
.L_x_165:
[----:B------:R-:W-:Y:S05]  /*8b30*/  BSYNC B1 ;  /* 0x0000000000017941 */ /* 0x000fea0003800000 */
.L_x_164:
        /* <DEDUP_REMOVED lines=12> */
.L_x_167:
[----:B------:R-:W-:Y:S05]  /*8c00*/  BSYNC B1 ;  /* 0x0000000000017941 */ /* 0x000fea0003800000 */
.L_x_166:
        /* <DEDUP_REMOVED lines=12> */
.L_x_169:
[----:B------:R-:W-:Y:S05]  /*8cd0*/  BSYNC B1 ;  /* 0x0000000000017941 */ /* 0x000fea0003800000 */
.L_x_168:
        /* <DEDUP_REMOVED lines=12> */
.L_x_171:
[----:B------:R-:W-:Y:S05]  /*8da0*/  BSYNC B1 ;  /* 0x0000000000017941 */ /* 0x000fea0003800000 */
.L_x_170:
        /* <DEDUP_REMOVED lines=12> */
.L_x_173:
[----:B------:R-:W-:Y:S05]  /*8e70*/  BSYNC B1 ;  /* 0x0000000000017941 */ /* 0x000fea0003800000 */
.L_x_172:
        /* <DEDUP_REMOVED lines=12> */
.L_x_175:
[----:B------:R-:W-:Y:S05]  /*8f40*/  BSYNC B1 ;  /* 0x0000000000017941 */ /* 0x000fea0003800000 */
.L_x_174:
        /* <DEDUP_REMOVED lines=12> */
.L_x_177:
[----:B------:R-:W-:Y:S05]  /*9010*/  BSYNC B1 ;  /* 0x0000000000017941 */ /* 0x000fea0003800000 */
.L_x_176:
        /* <DEDUP_REMOVED lines=12> */
.L_x_179:
[----:B------:R-:W-:Y:S05]  /*90e0*/  BSYNC B1 ;  /* 0x0000000000017941 */ /* 0x000fea0003800000 */
.L_x_178:
        /* <DEDUP_REMOVED lines=12> */
.L_x_181:
[----:B------:R-:W-:Y:S05]  /*91b0*/  BSYNC B1 ;  /* 0x0000000000017941 */ /* 0x000fea0003800000 */
.L_x_180:
        /* <DEDUP_REMOVED lines=12> */
.L_x_183:
[----:B------:R-:W-:Y:S05]  /*9280*/  BSYNC B1 ;  /* 0x0000000000017941 */ /* 0x000fea0003800000 */
.L_x_182:
        /* <DEDUP_REMOVED lines=12> */
.L_x_185:
[----:B------:R-:W-:Y:S05]  /*9350*/  BSYNC B1 ;  /* 0x0000000000017941 */ /* 0x000fea0003800000 */
.L_x_184:
[----:B-----5:R-:W-:Y:S01]  /*9360*/  LOP3.LUT R32, R32, 0xff, RZ, 0xc0, !PT ;  /* 0x000000ff20207812 */ /* 0x020fe200078ec0ff */
[----:B------:R-:W-:Y:S01]  /*9370*/  BSSY B1, `(.L_x_186) ;  /* 0x000000b000017945 */ /* 0x000fe20003800000 */
[----:B------:R-:W-:Y:S02]  /*9380*/  ISETP.LT.OR P4, PT, R35, 0x99, !P0 ;  /* 0x000000992300780c */ /* 0x000fe40004781670 */
[----:B------:R-:W-:-:S05]  /*9390*/  F2FP.F16.E5M2.UNPACK_B R32, R32 ;  /* 0x00000020ff20723e */ /* 0x000fca00020004ff */
[----:B------:R-:W-:-:S05]  /*93a0*/  HADD2.F32 R32, -RZ, R32.H0_H0 ;  /* 0x20000020ff207230 */ /* 0x000fca0000004100 */
[----:B------:R-:W-:-:S04]  /*93b0*/  FMUL R32, R32, UR19 ;  /* 0x0000001320207c20 */ /* 0x000fc80008400000 */
[----:B------:R-:W-:Y:S01]  /*93c0*/  FFMA R32, R23, UR20, R32 ;  /* 0x0000001417207c23 */ /* 0x000fe20008000020 */
[----:B------:R-:W-:-:S04]  /*93d0*/  PRMT R23, RZ, 0x7610, R23 ;  /* 0x00007610ff177816 */ /* 0x000fc80000000017 */
[----:B-1----:R-:W-:-:S05]  /*93e0*/  F2FP.SATFINITE.E5M2.F32.PACK_AB_MERGE_C R33, RZ, R32, RZ ;  /* 0x00000020ff21723e */ /* 0x002fca00048060ff */
[----:B------:R1:W-:Y:S01]  /*93f0*/  @!P3 STG.E.U8 desc[UR16][R26.64+0x91], R33 ;  /* 0x000091211a00b986 */ /* 0x0003e2000c101110 */
[----:B------:R-:W-:Y:S05]  /*9400*/  @P4 BRA `(.L_x_187) ;  /* 0x0000000000044947 */ /* 0x000fea0003800000 */
[----:B------:R0:W5:Y:S02]  /*9410*/  LDG.E.U8 R23, desc[UR16][R28.64+0x98] ;  /* 0x000098101c177981 */ /* 0x000164000c1e1100 */
.L_x_187:
[----:B------:R-:W-:Y:S05]  /*9420*/  BSYNC B1 ;  /* 0x0000000000017941 */ /* 0x000fea0003800000 */
.L_x_186:
        /* <DEDUP_REMOVED lines=8> */
[----:B------:R-:W-:-:S05]  /*94b0*/  F2FP.SATFINITE.E5M2.F32.PACK_AB_MERGE_C R23, RZ, R23, RZ ;  /* 0x00000017ff17723e */ /* 0x000fca00048060ff */
[----:B------:R0:W-:Y:S01]  /*94c0*/  @!P4 STG.E.U8 desc[UR16][R24.64+0x98], R23 ;  /* 0x000098171800c986 */ /* 0x0001e2000c101110 */
[----:B------:R-:W-:Y:S05]  /*94d0*/  @P3 BRA `(.L_x_189) ;  /* 0x0000000000043947 */ /* 0x000fea0003800000 */
[----:B------:R0:W5:Y:S02]  /*94e0*/  LDG.E.U8 R22, desc[UR16][R28.64+0x99] ;  /* 0x000099101c167981 */ /* 0x000164000c1e1100 */
.L_x_189:
[----:B------:R-:W-:Y:S05]  /*94f0*/  BSYNC B1 ;  /* 0x0000000000017941 */ /* 0x000fea0003800000 */
.L_x_188:
        /* <DEDUP_REMOVED lines=8> */
[----:B0-----:R-:W-:-:S05]  /*9580*/  F2FP.SATFINITE.E5M2.F32.PACK_AB_MERGE_C R23, RZ, R22, RZ ;  /* 0x00000016ff17723e */ /* 0x001fca00048060ff */
[----:B------:R0:W-:Y:S01]  /*9590*/  @!P3 STG.E.U8 desc[UR16][R24.64+0x99], R23 ;  /* 0x000099171800b986 */ /* 0x0001e2000c101110 */
[----:B------:R-:W-:Y:S05]  /*95a0*/  @P4 BRA `(.L_x_191) ;  /* 0x0000000000044947 */ /* 0x000fea0003800000 */
[----:B------:R0:W5:Y:S02]  /*95b0*/  LDG.E.U8 R21, desc[UR16][R30.64+0x98] ;  /* 0x000098101e157981 */ /* 0x000164000c1e1100 */
.L_x_191:
[----:B------:R-:W-:Y:S05]  /*95c0*/  BSYNC B1 ;  /* 0x0000000000017941 */ /* 0x000fea0003800000 */
.L_x_190:
        /* <DEDUP_REMOVED lines=12> */
.L_x_193:
[----:B------:R-:W-:Y:S05]  /*9690*/  BSYNC B1 ;  /* 0x0000000000017941 */ /* 0x000fea0003800000 */
.L_x_192:
        /* <DEDUP_REMOVED lines=12> */
.L_x_195:
[----:B------:R-:W-:Y:S05]  /*9760*/  BSYNC B1 ;  /* 0x0000000000017941 */ /* 0x000fea0003800000 */
.L_x_194:
        /* <DEDUP_REMOVED lines=12> */
.L_x_197:
[----:B------:R-:W-:Y:S05]  /*9830*/  BSYNC B1 ;  /* 0x0000000000017941 */ /* 0x000fea0003800000 */
.L_x_196:
        /* <DEDUP_REMOVED lines=12> */
.L_x_199:
[----:B------:R-:W-:Y:S05]  /*9900*/  BSYNC B1 ;  /* 0x0000000000017941 */ /* 0x000fea0003800000 */
.L_x_198:
        /* <DEDUP_REMOVED lines=12> */
.L_x_201:
[----:B------:R-:W-:Y:S05]  /*99d0*/  BSYNC B1 ;  /* 0x0000000000017941 */ /* 0x000fea0003800000 */
.L_x_200:
        /* <DEDUP_REMOVED lines=12> */
.L_x_203:
[----:B------:R-:W-:Y:S05]  /*9aa0*/  BSYNC B1 ;  /* 0x0000000000017941 */ /* 0x000fea0003800000 */
.L_x_202:
        /* <DEDUP_REMOVED lines=12> */
.L_x_205:
[----:B------:R-:W-:Y:S05]  /*9b70*/  BSYNC B1 ;  /* 0x0000000000017941 */ /* 0x000fea0003800000 */
.L_x_204:
        /* <DEDUP_REMOVED lines=12> */
.L_x_207:
[----:B------:R-:W-:Y:S05]  /*9c40*/  BSYNC B1 ;  /* 0x0000000000017941 */ /* 0x000fea0003800000 */
.L_x_206:
        /* <DEDUP_REMOVED lines=12> */
.L_x_209:
[----:B------:R-:W-:Y:S05]  /*9d10*/  BSYNC B1 ;  /* 0x0000000000017941 */ /* 0x000fea0003800000 */
.L_x_208:
        /* <DEDUP_REMOVED lines=12> */
.L_x_211:
[----:B------:R-:W-:Y:S05]  /*9de0*/  BSYNC B1 ;  /* 0x0000000000017941 */ /* 0x000fea0003800000 */
.L_x_210:
        /* <DEDUP_REMOVED lines=12> */
.L_x_213:
[----:B------:R-:W-:Y:S05]  /*9eb0*/  BSYNC B1 ;  /* 0x0000000000017941 */ /* 0x000fea0003800000 */
.L_x_212:
        /* <DEDUP_REMOVED lines=12> */
.L_x_215:
[----:B------:R-:W-:Y:S05]  /*9f80*/  BSYNC B1 ;  /* 0x0000000000017941 */ /* 0x000fea0003800000 */
.L_x_214:
        /* <DEDUP_REMOVED lines=12> */
.L_x_217:
[----:B------:R-:W-:Y:S05]  /*a050*/  BSYNC B1 ;  /* 0x0000000000017941 */ /* 0x000fea0003800000 */
.L_x_216:
        /* <DEDUP_REMOVED lines=12> */
.L_x_219:
[----:B------:R-:W-:Y:S05]  /*a120*/  BSYNC B1 ;  /* 0x0000000000017941 */ /* 0x000fea0003800000 */
.L_x_218:
        /* <DEDUP_REMOVED lines=12> */
.L_x_221:
[----:B------:R-:W-:Y:S05]  /*a1f0*/  BSYNC B1 ;  /* 0x0000000000017941 */ /* 0x000fea0003800000 */
.L_x_220:
        /* <DEDUP_REMOVED lines=12> */
.L_x_223:
[----:B------:R-:W-:Y:S05]  /*a2c0*/  BSYNC B1 ;  /* 0x0000000000017941 */ /* 0x000fea0003800000 */
.L_x_222:
        /* <DEDUP_REMOVED lines=12> */
.L_x_225:
[----:B------:R-:W-:Y:S05]  /*a390*/  BSYNC B1 ;  /* 0x0000000000017941 */ /* 0x000fea0003800000 */
.L_x_224:
        /* <DEDUP_REMOVED lines=12> */
.L_x_227:
[----:B------:R-:W-:Y:S05]  /*a460*/  BSYNC B1 ;  /* 0x0000000000017941 */ /* 0x000fea0003800000 */
.L_x_226:
        /* <DEDUP_REMOVED lines=12> */
.L_x_229:
[----:B------:R-:W-:Y:S05]  /*a530*/  BSYNC B1 ;  /* 0x0000000000017941 */ /* 0x000fea0003800000 */
.L_x_228:
[----:B-----5:R-:W-:Y:S01]  /*a540*/  LOP3.LUT R2, R2, 0xff, RZ, 0xc0, !PT ;  /* 0x000000ff02027812 */ /* 0x020fe200078ec0ff */
[----:B------:R-:W-:Y:S01]  /*a550*/  BSSY B1, `(.L_x_230) ;  /* 0x000000b000017945 */ /* 0x000fe20003800000 */
[----:B------:R-:W-:Y:S02]  /*a560*/  ISETP.LT.OR P4, PT, R35, 0xc1, !P1 ;  /* 0x000000c12300780c */ /* 0x000fe40004f81670 */
[----:B------:R-:W-:-:S05]  /*a570*/  F2FP.F16.E5M2.UNPACK_B R2, R2 ;  /* 0x00000002ff02723e */ /* 0x000fca00020004ff */
[----:B------:R-:W-:-:S05]  /*a580*/  HADD2.F32 R2, -RZ, R2.H0_H0 ;  /* 0x20000002ff027230 */ /* 0x000fca0000004100 */
[----:B0-----:R-:W-:-:S04]  /*a590*/  FMUL R3, R2, UR19 ;  /* 0x0000001302037c20 */ /* 0x001fc80008400000 */
[----:B------:R-:W-:Y:S01]  /*a5a0*/  FFMA R3, R0, UR20, R3 ;  /* 0x0000001400037c23 */ /* 0x000fe20008000003 */
[----:B------:R-:W-:-:S04]  /*a5b0*/  PRMT R0, RZ, 0x7610, R0 ;  /* 0x00007610ff007816 */ /* 0x000fc80000000000 */
[----:B------:R-:W-:-:S05]  /*a5c0*/  F2FP.SATFINITE.E5M2.F32.PACK_AB_MERGE_C R3, RZ, R3, RZ ;  /* 0x00000003ff03723e */ /* 0x000fca00048060ff */
[----:B------:R0:W-:Y:S01]  /*a5d0*/  @!P3 STG.E.U8 desc[UR16][R24.64+0xc1], R3 ;  /* 0x0000c1031800b986 */ /* 0x0001e2000c101110 */
[----:B------:R-:W-:Y:S05]  /*a5e0*/  @P4 BRA `(.L_x_231) ;  /* 0x0000000000044947 */ /* 0x000fea0003800000 */
[----:B------:R0:W5:Y:S02]  /*a5f0*/  LDG.E.U8 R0, desc[UR16][R30.64+0xc0] ;  /* 0x0000c0101e007981 */ /* 0x000164000c1e1100 */
.L_x_231:
[----:B------:R-:W-:Y:S05]  /*a600*/  BSYNC B1 ;  /* 0x0000000000017941 */ /* 0x000fea0003800000 */
.L_x_230:
[----:B------:R-:W2:Y:S01]  /*a610*/  LDL.LU R2, [R1] ;  /* 0x0000000001027983 */ /* 0x000ea20000300800 */
[----:B-----5:R-:W-:Y:S01]  /*a620*/  LOP3.LUT R0, R0, 0xff, RZ, 0xc0, !PT ;  /* 0x000000ff00007812 */ /* 0x020fe200078ec0ff */
[----:B------:R-:W-:Y:S01]  /*a630*/  BSSY B1, `(.L_x_232) ;  /* 0x000000b000017945 */ /* 0x000fe20003800000 */
[----:B------:R-:W-:Y:S02]  /*a640*/  ISETP.LT.OR P3, PT, R35, 0xc2, !P1 ;  /* 0x000000c22300780c */ /* 0x000fe40004f61670 */
[----:B------:R-:W-:-:S05]  /*a650*/  F2FP.F16.E5M2.UNPACK_B R0, R0 ;  /* 0x00000000ff00723e */ /* 0x000fca00020004ff */
[----:B------:R-:W-:-:S05]  /*a660*/  HADD2.F32 R0, -RZ, R0.H0_H0 ;  /* 0x20000000ff007230 */ /* 0x000fca0000004100 */
[----:B------:R-:W-:-:S04]  /*a670*/  FMUL R0, R0, UR19 ;  /* 0x0000001300007c20 */ /* 0x000fc80008400000 */
[----:B--2---:R-:W-:-:S05]  /*a680*/  FFMA R0, R2, UR20, R0 ;  /* 0x0000001402007c23 */ /* 0x004fca0008000000 */
[----:B0-----:R-:W-:Y:S02]  /*a690*/  F2FP.SATFINITE.E5M2.F32.PACK_AB_MERGE_C R3, RZ, R0, RZ ;  /* 0x00000000ff03723e */ /* 0x001fe400048060ff */
[----:B------:R-:W-:-:S03]  /*a6a0*/  PRMT R0, RZ, 0x7610, R0 ;  /* 0x00007610ff007816 */ /* 0x000fc60000000000 */
[----:B------:R0:W-:Y:S01]  /*a6b0*/  @!P4 STG.E.U8 desc[UR16][R26.64+0xc0], R3 ;  /* 0x0000c0031a00c986 */ /* 0x0001e2000c101110 */
[----:B------:R-:W-:Y:S05]  /*a6c0*/  @P3 BRA `(.L_x_233) ;  /* 0x0000000000043947 */ /* 0x000fea0003800000 */
[----:B------:R2:W5:Y:S02]  /*a6d0*/  LDG.E.U8 R0, desc[UR16][R30.64+0xc1] ;  /* 0x0000c1101e007981 */ /* 0x000564000c1e1100 */
.L_x_233:
[----:B------:R-:W-:Y:S05]  /*a6e0*/  BSYNC B1 ;  /* 0x0000000000017941 */ /* 0x000fea0003800000 */
.L_x_232:
[----:B------:R-:W3:Y:S01]  /*a6f0*/  LDL.LU R2, [R1+0x4] ;  /* 0x0000040001027983 */ /* 0x000ee20000300800 */
[----:B-----5:R-:W-:Y:S01]  /*a700*/  LOP3.LUT R0, R0, 0xff, RZ, 0xc0, !PT ;  /* 0x000000ff00007812 */ /* 0x020fe200078ec0ff */
[----:B------:R-:W-:Y:S01]  /*a710*/  BSSY B1, `(.L_x_234) ;  /* 0x000000b000017945 */ /* 0x000fe20003800000 */
[----:B------:R-:W-:Y:S02]  /*a720*/  ISETP.LT.OR P4, PT, R35, 0xc9, !P0 ;  /* 0x000000c92300780c */ /* 0x000fe40004781670 */
[----:B------:R-:W-:-:S05]  /*a730*/  F2FP.F16.E5M2.UNPACK_B R0, R0 ;  /* 0x00000000ff00723e */ /* 0x000fca00020004ff */
[----:B------:R-:W-:-:S05]  /*a740*/  HADD2.F32 R0, -RZ, R0.H0_H0 ;  /* 0x20000000ff007230 */ /* 0x000fca0000004100 */
[----:B------:R-:W-:-:S04]  /*a750*/  FMUL R0, R0, UR19 ;  /* 0x0000001300007c20 */ /* 0x000fc80008400000 */
[----:B---3--:R-:W-:-:S05]  /*a760*/  FFMA R0, R2, UR20, R0 ;  /* 0x0000001402007c23 */ /* 0x008fca0008000000 */
[----:B0-----:R-:W-:Y:S02]  /*a770*/  F2FP.SATFINITE.E5M2.F32.PACK_AB_MERGE_C R3, RZ, R0, RZ ;  /* 0x00000000ff03723e */ /* 0x001fe400048060ff */
[----:B------:R-:W-:-:S03]  /*a780*/  PRMT R0, RZ, 0x7610, R0 ;  /* 0x00007610ff007816 */ /* 0x000fc60000000000 */
[----:B------:R0:W-:Y:S01]  /*a790*/  @!P3 STG.E.U8 desc[UR16][R26.64+0xc1], R3 ;  /* 0x0000c1031a00b986 */ /* 0x0001e2000c101110 */
[----:B------:R-:W-:Y:S05]  /*a7a0*/  @P4 BRA `(.L_x_235) ;  /* 0x0000000000044947 */ /* 0x000fea0003800000 */
[----:B------:R3:W5:Y:S02]  /*a7b0*/  LDG.E.U8 R0, desc[UR16][R28.64+0xc8] ;  /* 0x0000c8101c007981 */ /* 0x000764000c1e1100 */
.L_x_235:
[----:B------:R-:W-:Y:S05]  /*a7c0*/  BSYNC B1 ;  /* 0x0000000000017941 */ /* 0x000fea0003800000 */
.L_x_234:
[----:B------:R-:W2:Y:S01]  /*a7d0*/  LDL.LU R2, [R1+0x8] ;  /* 0x0000080001027983 */ /* 0x000ea20000300800 */
        /* <DEDUP_REMOVED lines=12> */
.L_x_237:
[----:B------:R-:W-:Y:S05]  /*a8a0*/  BSYNC B1 ;  /* 0x0000000000017941 */ /* 0x000fea0003800000 */
.L_x_236:
        /* <DEDUP_REMOVED lines=13> */
.L_x_239:
[----:B------:R-:W-:Y:S05]  /*a980*/  BSYNC B1 ;  /* 0x0000000000017941 */ /* 0x000fea0003800000 */
.L_x_238:
        /* <DEDUP_REMOVED lines=13> */
.L_x_241:
[----:B------:R-:W-:Y:S05]  /*aa60*/  BSYNC B1 ;  /* 0x0000000000017941 */ /* 0x000fea0003800000 */
.L_x_240:
        /* <DEDUP_REMOVED lines=13> */
.L_x_243:
[----:B------:R-:W-:Y:S05]  /*ab40*/  BSYNC B1 ;  /* 0x0000000000017941 */ /* 0x000fea0003800000 */
.L_x_242:
        /* <DEDUP_REMOVED lines=13> */
.L_x_245:
[----:B------:R-:W-:Y:S05]  /*ac20*/  BSYNC B1 ;  /* 0x0000000000017941 */ /* 0x000fea0003800000 */
.L_x_244:
        /* <DEDUP_REMOVED lines=13> */
.L_x_247:
[----:B------:R-:W-:Y:S05]  /*ad00*/  BSYNC B1 ;  /* 0x0000000000017941 */ /* 0x000fea0003800000 */
.L_x_246:
        /* <DEDUP_REMOVED lines=13> */
.L_x_249:
[----:B------:R-:W-:Y:S05]  /*ade0*/  BSYNC B1 ;  /* 0x0000000000017941 */ /* 0x000fea0003800000 */
.L_x_248:
        /* <DEDUP_REMOVED lines=13> */
.L_x_251:
[----:B------:R-:W-:Y:S05]  /*aec0*/  BSYNC B1 ;  /* 0x0000000000017941 */ /* 0x000fea0003800000 */
.L_x_250:
        /* <DEDUP_REMOVED lines=13> */
.L_x_253:
[----:B------:R-:W-:Y:S05]  /*afa0*/  BSYNC B1 ;  /* 0x0000000000017941 */ /* 0x000fea0003800000 */
.L_x_252:
        /* <DEDUP_REMOVED lines=13> */
.L_x_255:
[----:B------:R-:W-:Y:S05]  /*b080*/  BSYNC B1 ;  /* 0x0000000000017941 */ /* 0x000fea0003800000 */
.L_x_254:
        /* <DEDUP_REMOVED lines=13> */
.L_x_257:
[----:B------:R-:W-:Y:S05]  /*b160*/  BSYNC B1 ;  /* 0x0000000000017941 */ /* 0x000fea0003800000 */
.L_x_256:
        /* <DEDUP_REMOVED lines=13> */
.L_x_259:
[----:B------:R-:W-:Y:S05]  /*b240*/  BSYNC B1 ;  /* 0x0000000000017941 */ /* 0x000fea0003800000 */
.L_x_258:
        /* <DEDUP_REMOVED lines=13> */
.L_x_261:
[----:B------:R-:W-:Y:S05]  /*b320*/  BSYNC B1 ;  /* 0x0000000000017941 */ /* 0x000fea0003800000 */
.L_x_260:
        /* <DEDUP_REMOVED lines=13> */
.L_x_263:
[----:B------:R-:W-:Y:S05]  /*b400*/  BSYNC B1 ;  /* 0x0000000000017941 */ /* 0x000fea0003800000 */
.L_x_262:
        /* <DEDUP_REMOVED lines=13> */
.L_x_265:
[----:B------:R-:W-:Y:S05]  /*b4e0*/  BSYNC B1 ;  /* 0x0000000000017941 */ /* 0x000fea0003800000 */
.L_x_264:
        /* <DEDUP_REMOVED lines=13> */
.L_x_267:
[----:B------:R-:W-:Y:S05]  /*b5c0*/  BSYNC B1 ;  /* 0x0000000000017941 */ /* 0x000fea0003800000 */
.L_x_266:
        /* <DEDUP_REMOVED lines=13> */
.L_x_269:
[----:B------:R-:W-:Y:S05]  /*b6a0*/  BSYNC B1 ;  /* 0x0000000000017941 */ /* 0x000fea0003800000 */
.L_x_268:
        /* <DEDUP_REMOVED lines=13> */
.L_x_271:
[----:B------:R-:W-:Y:S05]  /*b780*/  BSYNC B1 ;  /* 0x0000000000017941 */ /* 0x000fea0003800000 */
.L_x_270:
        /* <DEDUP_REMOVED lines=13> */
.L_x_273:
[----:B------:R-:W-:Y:S05]  /*b860*/  BSYNC B1 ;  /* 0x0000000000017941 */ /* 0x000fea0003800000 */
.L_x_272:
        /* <DEDUP_REMOVED lines=13> */
.L_x_275:
[----:B------:R-:W-:Y:S05]  /*b940*/  BSYNC B1 ;  /* 0x0000000000017941 */ /* 0x000fea0003800000 */
.L_x_274:
        /* <DEDUP_REMOVED lines=13> */
.L_x_277:
[----:B------:R-:W-:Y:S05]  /*ba20*/  BSYNC B1 ;  /* 0x0000000000017941 */ /* 0x000fea0003800000 */
.L_x_276:
        /* <DEDUP_REMOVED lines=13> */
.L_x_279:
[----:B------:R-:W-:Y:S05]  /*bb00*/  BSYNC B1 ;  /* 0x0000000000017941 */ /* 0x000fea0003800000 */
.L_x_278:
        /* <DEDUP_REMOVED lines=13> */
.L_x_281:
[----:B------:R-:W-:Y:S05]  /*bbe0*/  BSYNC B1 ;  /* 0x0000000000017941 */ /* 0x000fea0003800000 */
.L_x_280:
        /* <DEDUP_REMOVED lines=13> */
.L_x_283:
[----:B------:R-:W-:Y:S05]  /*bcc0*/  BSYNC B1 ;  /* 0x0000000000017941 */ /* 0x000fea0003800000 */
.L_x_282:
        /* <DEDUP_REMOVED lines=13> */
.L_x_285:
[----:B------:R-:W-:Y:S05]  /*bda0*/  BSYNC B1 ;  /* 0x0000000000017941 */ /* 0x000fea0003800000 */
.L_x_284:
        /* <DEDUP_REMOVED lines=13> */
.L_x_287:
[----:B------:R-:W-:Y:S05]  /*be80*/  BSYNC B1 ;  /* 0x0000000000017941 */ /* 0x000fea0003800000 */
.L_x_286:
        /* <DEDUP_REMOVED lines=13> */
.L_x_289:
[----:B------:R-:W-:Y:S05]  /*bf60*/  BSYNC B1 ;  /* 0x0000000000017941 */ /* 0x000fea0003800000 */
.L_x_288:
[----:B------:R-:W-:Y:S05]  /*bf70*/  @P1 BRA `(.L_x_290) ;  /* 0x0000002000a41947 */ /* 0x000fea0003800000 */
[----:B------:R-:W2:Y:S01]  /*bf80*/  LDL.LU R2, [R1+0x74] ;  /* 0x0000740001027983 */ /* 0x000ea20000300800 */
[----:B-----5:R-:W-:-:S04]  /*bf90*/  LOP3.LUT R0, R0, 0xff, RZ, 0xc0, !PT ;  /* 0x000000ff00007812 */ /* 0x020fc800078ec0ff */
[----:B------:R-:W-:-:S05]  /*bfa0*/  F2FP.F16.E5M2.UNPACK_B R0, R0 ;  /* 0x00000000ff00723e */ /* 0x000fca00020004ff */
[----:B------:R-:W-:-:S05]  /*bfb0*/  HADD2.F32 R0, -RZ, R0.H0_H0 ;  /* 0x20000000ff007230 */ /* 0x000fca0000004100 */
[----:B------:R-:W-:-:S04]  /*bfc0*/  FMUL R0, R0, UR19 ;  /* 0x0000001300007c20 */ /* 0x000fc80008400000 */
[----:B--2---:R-:W-:-:S05]  /*bfd0*/  FFMA R0, R2, UR20, R0 ;  /* 0x0000001402007c23 */ /* 0x004fca0008000000 */
[----:B0-----:R-:W-:-:S05]  /*bfe0*/  F2FP.SATFINITE.E5M2.F32.PACK_AB_MERGE_C R3, RZ, R0, RZ ;  /* 0x00000000ff03723e */ /* 0x001fca00048060ff */
[----:B------:R0:W-:Y:S01]  /*bff0*/  STG.E.U8 desc[UR16][R26.64+0xf9], R3 ;  /* 0x0000f9031a007986 */ /* 0x0001e2000c101110 */
[----:B------:R-:W-:Y:S05]  /*c000*/  BRA `(.L_x_290) ;  /* 0x0000002000807947 */ /* 0x000fea0003800000 */
.L_x_33:
[----:B------:R-:W-:Y:S01]  /*c010*/  ISETP.GE.AND P1, PT, R38, 0x1, PT ;  /* 0x000000012600780c */ /* 0x000fe20003f26270 */
[----:B------:R-:W-:Y:S01]  /*c020*/  FMUL R226, R226, UR20 ;  /* 0x00000014e2e27c20 */ /* 0x000fe20008400000 */
[----:B------:R-:W2:Y:S01]  /*c030*/  LDL.LU R227, [R1+0x10] ;  /* 0x0000100001e37983 */ /* 0x000ea20000300800 */
[----:B------:R-:W-:Y:S01]  /*c040*/  ISETP.GE.AND P0, PT, R38, 0x9, PT ;  /* 0x000000092600780c */ /* 0x000fe20003f06270 */
[----:B------:R-:W-:Y:S01]  /*c050*/  FMUL R225, R225, UR20 ;  /* 0x00000014e1e17c20 */ /* 0x000fe20008400000 */
[C---:B------:R-:W-:Y:S02]  /*c060*/  ISETP.LT.OR P4, PT, R35.reuse, 0x1, !P1 ;  /* 0x000000012300780c */ /* 0x040fe40004f81670 */
[C---:B------:R-:W-:Y:S02]  /*c070*/  ISETP.LT.OR P5, PT, R35.reuse, 0x2, !P1 ;  /* 0x000000022300780c */ /* 0x040fe40004fa1670 */
[----:B------:R-:W-:Y:S02]  /*c080*/  F2FP.SATFINITE.E5M2.F32.PACK_AB_MERGE_C R29, RZ, R226, RZ ;  /* 0x000000e2ff1d723e */ /* 0x000fe400048060ff */
[C---:B------:R-:W-:Y:S01]  /*c090*/  ISETP.LT.OR P3, PT, R35.reuse, 0x1, !P0 ;  /* 0x000000012300780c */ /* 0x040fe20004761670 */
[----:B------:R-:W-:Y:S01]  /*c0a0*/  FMUL R224, R224, UR20 ;  /* 0x00000014e0e07c20 */ /* 0x000fe20008400000 */
[----:B------:R-:W-:Y:S01]  /*c0b0*/  ISETP.LT.OR P6, PT, R35, 0xa, !P1 ;  /* 0x0000000a2300780c */ /* 0x000fe20004fc1670 */
[----:B------:R-:W-:Y:S01]  /*c0c0*/  FMUL R223, R223, UR20 ;  /* 0x00000014dfdf7c20 */ /* 0x000fe20008400000 */
[----:B------:R-:W-:Y:S01]  /*c0d0*/  F2FP.SATFINITE.E5M2.F32.PACK_AB_MERGE_C R225, RZ, R225, RZ ;  /* 0x000000e1ffe1723e */ /* 0x000fe200048060ff */
[----:B------:R-:W-:Y:S01]  /*c0e0*/  FMUL R221, R221, UR20 ;  /* 0x00000014dddd7c20 */ /* 0x000fe20008400000 */
[----:B------:R-:W-:Y:S01]  /*c0f0*/  FMUL R222, R222, UR20 ;  /* 0x00000014dede7c20 */ /* 0x000fe20008400000 */
[----:B------:R0:W-:Y:S01]  /*c100*/  @!P4 STG.E.U8 desc[UR16][R24.64], R29 ;  /* 0x0000001d1800c986 */ /* 0x0001e2000c101110 */
[----:B------:R-:W-:-:S02]  /*c110*/  ISETP.LT.OR P4, PT, R35, 0x2, !P0 ;  /* 0x000000022300780c */ /* 0x000fc40004781670 */
[----:B------:R-:W-:Y:S01]  /*c120*/  F2FP.SATFINITE.E5M2.F32.PACK_AB_MERGE_C R31, RZ, R224, RZ ;  /* 0x000000e0ff1f723e */ /* 0x000fe200048060ff */
[----:B------:R1:W-:Y:S01]  /*c130*/  @!P5 STG.E.U8 desc[UR16][R24.64+0x1], R225 ;  /* 0x000001e11800d986 */ /* 0x0003e2000c101110 */
[C---:B------:R-:W-:Y:S02]  /*c140*/  ISETP.LT.OR P5, PT, R35.reuse, 0x9, !P1 ;  /* 0x000000092300780c */ /* 0x040fe40004fa1670 */
[----:B------:R-:W-:Y:S01]  /*c150*/  F2FP.SATFINITE.E5M2.F32.PACK_AB_MERGE_C R223, RZ, R223, RZ ;  /* 0x000000dfffdf723e */ /* 0x000fe200048060ff */
[----:B------:R-:W-:Y:S01]  /*c160*/  FMUL R220, R220, UR20 ;  /* 0x00000014dcdc7c20 */ /* 0x000fe20008400000 */
[----:B------:R-:W-:Y:S01]  /*c170*/  F2FP.SATFINITE.E5M2.F32.PACK_AB_MERGE_C R221, RZ, R221, RZ ;  /* 0x000000ddffdd723e */ /* 0x000fe200048060ff */
[----:B------:R-:W-:Y:S01]  /*c180*/  @!P3 STG.E.U8 desc[UR16][R26.64], R31 ;  /* 0x0000001f1a00b986 */ /* 0x000fe2000c101110 */
[----:B------:R-:W-:-:S03]  /*c190*/  ISETP.LT.OR P3, PT, R35, 0x9, !P0 ;  /* 0x000000092300780c */ /* 0x000fc60004761670 */
[----:B------:R-:W-:Y:S01]  /*c1a0*/  @!P4 STG.E.U8 desc[UR16][R26.64+0x1], R223 ;  /* 0x000001df1a00c986 */ /* 0x000fe2000c101110 */
[----:B------:R-:W-:-:S03]  /*c1b0*/  ISETP.LT.OR P4, PT, R35, 0xa, !P0 ;  /* 0x0000000a2300780c */ /* 0x000fc60004781670 */
[----:B------:R-:W-:Y:S01]  /*c1c0*/  @!P6 STG.E.U8 desc[UR16][R24.64+0x9], R221 ;  /* 0x000009dd1800e986 */ /* 0x000fe2000c101110 */
[----:B------:R-:W-:Y:S01]  /*c1d0*/  ISETP.LT.OR P6, PT, R35, 0x12, !P1 ;  /* 0x000000122300780c */ /* 0x000fe20004fc1670 */
[----:B------:R-:W-:Y:S01]  /*c1e0*/  FMUL R219, R219, UR20 ;  /* 0x00000014dbdb7c20 */ /* 0x000fe20008400000 */
[----:B0-----:R-:W-:Y:S01]  /*c1f0*/  F2FP.SATFINITE.E5M2.F32.PACK_AB_MERGE_C R29, RZ, R222, RZ ;  /* 0x000000deff1d723e */ /* 0x001fe200048060ff */
[----:B------:R-:W-:Y:S01]  /*c200*/  FMUL R217, R217, UR20 ;  /* 0x00000014d9d97c20 */ /* 0x000fe20008400000 */
[----:B------:R-:W3:Y:S01]  /*c210*/  LDL.LU R226, [R1+0xc] ;  /* 0x00000c0001e27983 */ /* 0x000ee20000300800 */
[----:B------:R-:W-:Y:S02]  /*c220*/  F2FP.SATFINITE.E5M2.F32.PACK_AB_MERGE_C R33, RZ, R220, RZ ;  /* 0x000000dcff21723e */ /* 0x000fe400048060ff */
[----:B------:R-:W-:Y:S01]  /*c230*/  F2FP.SATFINITE.E5M2.F32.PACK_AB_MERGE_C R219, RZ, R219, RZ ;  /* 0x000000dbffdb723e */ /* 0x000fe200048060ff */
[----:B------:R0:W-:Y:S01]  /*c240*/  @!P5 STG.E.U8 desc[UR16][R24.64+0x8], R29 ;  /* 0x0000081d1800d986 */ /* 0x0001e2000c101110 */
[----:B------:R-:W-:-:S02]  /*c250*/  ISETP.LT.OR P5, PT, R35, 0x11, !P1 ;  /* 0x000000112300780c */ /* 0x000fc40004fa1670 */
[----:B------:R-:W-:Y:S01]  /*c260*/  F2FP.SATFINITE.E5M2.F32.PACK_AB_MERGE_C R217, RZ, R217, RZ ;  /* 0x000000d9ffd9723e */ /* 0x000fe200048060ff */
[----:B-1----:R-:W4:Y:S01]  /*c270*/  LDL.LU R225, [R1+0x8] ;  /* 0x0000080001e17983 */ /* 0x002f220000300800 */
[----:B------:R-:W-:-:S03]  /*c280*/  FMUL R218, R218, UR20 ;  /* 0x00000014dada7c20 */ /* 0x000fc60008400000 */
[----:B------:R-:W3:Y:S04]  /*c290*/  LDL.LU R224, [R1+0x4] ;  /* 0x0000040001e07983 */ /* 0x000ee80000300800 */
[----:B------:R-:W4:Y:S01]  /*c2a0*/  LDL.LU R222, [R1] ;  /* 0x0000000001de7983 */ /* 0x000f220000300800 */
[----:B0-----:R-:W-:Y:S01]  /*c2b0*/  F2FP.SATFINITE.E5M2.F32.PACK_AB_MERGE_C R29, RZ, R218, RZ ;  /* 0x000000daff1d723e */ /* 0x001fe200048060ff */
[----:B------:R-:W-:Y:S01]  /*c2c0*/  FMUL R216, R216, UR20 ;  /* 0x00000014d8d87c20 */ /* 0x000fe20008400000 */
[----:B------:R-:W-:Y:S01]  /*c2d0*/  FMUL R215, R215, UR20 ;  /* 0x00000014d7d77c20 */ /* 0x000fe20008400000 */
[----:B------:R0:W-:Y:S01]  /*c2e0*/  @!P3 STG.E.U8 desc[UR16][R26.64+0x8], R33 ;  /* 0x000008211a00b986 */ /* 0x0001e2000c101110 */
[----:B------:R-:W-:Y:S01]  /*c2f0*/  ISETP.LT.OR P3, PT, R35, 0x11, !P0 ;  /* 0x000000112300780c */ /* 0x000fe20004761670 */
[----:B------:R-:W-:Y:S01]  /*c300*/  FMUL R213, R213, UR20 ;  /* 0x00000014d5d57c20 */ /* 0x000fe20008400000 */
[----:B------:R-:W-:Y:S01]  /*c310*/  F2FP.SATFINITE.E5M2.F32.PACK_AB_MERGE_C R31, RZ, R216, RZ ;  /* 0x000000d8ff1f723e */ /* 0x000fe200048060ff */
[----:B------:R-:W-:Y:S01]  /*c320*/  @!P4 STG.E.U8 desc[UR16][R26.64+0x9], R219 ;  /* 0x000009db1a00c986 */ /* 0x000fe2000c101110 */
[C---:B------:R-:W-:Y:S01]  /*c330*/  ISETP.LT.OR P4, PT, R35.reuse, 0x12, !P0 ;  /* 0x000000122300780c */ /* 0x040fe20004781670 */
[----:B------:R-:W-:Y:S01]  /*c340*/  FMUL R214, R214, UR20 ;  /* 0x00000014d6d67c20 */ /* 0x000fe20008400000 */
[----:B------:R-:W-:Y:S01]  /*c350*/  F2FP.SATFINITE.E5M2.F32.PACK_AB_MERGE_C R215, RZ, R215, RZ ;  /* 0x000000d7ffd7723e */ /* 0x000fe200048060ff */
[----:B------:R-:W-:Y:S01]  /*c360*/  @!P6 STG.E.U8 desc[UR16][R24.64+0x11], R217 ;  /* 0x000011d91800e986 */ /* 0x000fe2000c101110 */
[C---:B------:R-:W-:Y:S01]  /*c370*/  ISETP.LT.OR P6, PT, R35.reuse, 0x1a, !P1 ;  /* 0x0000001a2300780c */ /* 0x040fe20004fc1670 */
[----:B------:R-:W-:Y:S01]  /*c380*/  FMUL R212, R212, UR20 ;  /* 0x00000014d4d47c20 */ /* 0x000fe20008400000 */
[----:B------:R-:W-:Y:S01]  /*c390*/  F2FP.SATFINITE.E5M2.F32.PACK_AB_MERGE_C R213, RZ, R213, RZ ;  /* 0x000000d5ffd5723e */ /* 0x000fe200048060ff */
[----:B------:R1:W-:Y:S01]  /*c3a0*/  @!P5 STG.E.U8 desc[UR16][R24.64+0x10], R29 ;  /* 0x0000101d1800d986 */ /* 0x0003e2000c101110 */
[----:B------:R-:W-:Y:S01]  /*c3b0*/  ISETP.LT.OR P5, PT, R35, 0x19, !P1 ;  /* 0x000000192300780c */ /* 0x000fe20004fa1670 */
[----:B------:R-:W-:Y:S01]  /*c3c0*/  FMUL R211, R211, UR20 ;  /* 0x00000014d3d37c20 */ /* 0x000fe20008400000 */
[----:B------:R-:W-:Y:S01]  /*c3d0*/  FMUL R209, R209, UR20 ;  /* 0x00000014d1d17c20 */ /* 0x000fe20008400000 */
[----:B------:R1:W-:Y:S01]  /*c3e0*/  @!P3 STG.E.U8 desc[UR16][R26.64+0x10], R31 ;  /* 0x0000101f1a00b986 */ /* 0x0003e2000c101110 */
[C---:B------:R-:W-:Y:S01]  /*c3f0*/  ISETP.LT.OR P3, PT, R35.reuse, 0x19, !P0 ;  /* 0x000000192300780c */ /* 0x040fe20004761670 */
[----:B------:R-:W-:Y:S01]  /*c400*/  FMUL R210, R210, UR20 ;  /* 0x00000014d2d27c20 */ /* 0x000fe20008400000 */
[----:B0-----:R-:W-:Y:S01]  /*c410*/  F2FP.SATFINITE.E5M2.F32.PACK_AB_MERGE_C R33, RZ, R212, RZ ;  /* 0x000000d4ff21723e */ /* 0x001fe200048060ff */
[----:B------:R-:W-:Y:S01]  /*c420*/  @!P4 STG.E.U8 desc[UR16][R26.64+0x11], R215 ;  /* 0x000011d71a00c986 */ /* 0x000fe2000c101110 */
[C---:B------:R-:W-:Y:S01]  /*c430*/  ISETP.LT.OR P4, PT, R35.reuse, 0x1a, !P0 ;  /* 0x0000001a2300780c */ /* 0x040fe20004781670 */
[----:B------:R-:W-:Y:S01]  /*c440*/  FMUL R208, R208, UR20 ;  /* 0x00000014d0d07c20 */ /* 0x000fe20008400000 */
[----:B------:R-:W-:Y:S01]  /*c450*/  F2FP.SATFINITE.E5M2.F32.PACK_AB_MERGE_C R211, RZ, R211, RZ ;  /* 0x000000d3ffd3723e */ /* 0x000fe200048060ff */
[----:B------:R-:W-:Y:S01]  /*c460*/  @!P6 STG.E.U8 desc[UR16][R24.64+0x19], R213 ;  /* 0x000019d51800e986 */ /* 0x000fe2000c101110 */
[----:B------:R-:W-:Y:S01]  /*c470*/  ISETP.LT.OR P6, PT, R35, 0x22, !P1 ;  /* 0x000000222300780c */ /* 0x000fe20004fc1670 */
[----:B------:R-:W-:Y:S01]  /*c480*/  FMUL R207, R207, UR20 ;  /* 0x00000014cfcf7c20 */ /* 0x000fe20008400000 */
[----:B-1----:R-:W-:Y:S01]  /*c490*/  F2FP.SATFINITE.E5M2.F32.PACK_AB_MERGE_C R29, RZ, R214, RZ ;  /* 0x000000d6ff1d723e */ /* 0x002fe200048060ff */
[----:B------:R-:W-:Y:S01]  /*c4a0*/  FMUL R205, R205, UR20 ;  /* 0x00000014cdcd7c20 */ /* 0x000fe20008400000 */
[----:B------:R-:W-:Y:S01]  /*c4b0*/  F2FP.SATFINITE.E5M2.F32.PACK_AB_MERGE_C R209, RZ, R209, RZ ;  /* 0x000000d1ffd1723e */ /* 0x000fe200048060ff */
[----:B------:R-:W-:Y:S01]  /*c4c0*/  FMUL R206, R206, UR20 ;  /* 0x00000014cece7c20 */ /* 0x000fe20008400000 */
[----:B------:R-:W-:Y:S01]  /*c4d0*/  F2FP.SATFINITE.E5M2.F32.PACK_AB_MERGE_C R31, RZ, R208, RZ ;  /* 0x000000d0ff1f723e */ /* 0x000fe200048060ff */
[----:B------:R0:W-:Y:S01]  /*c4e0*/  @!P5 STG.E.U8 desc[UR16][R24.64+0x18], R29 ;  /* 0x0000181d1800d986 */ /* 0x0001e2000c101110 */
[C---:B------:R-:W-:Y:S01]  /*c4f0*/  ISETP.LT.OR P5, PT, R35.reuse, 0x21, !P1 ;  /* 0x000000212300780c */ /* 0x040fe20004fa1670 */
[----:B------:R-:W-:Y:S01]  /*c500*/  FMUL R204, R204, UR20 ;  /* 0x00000014cccc7c20 */ /* 0x000fe20008400000 */
[----:B------:R-:W-:Y:S01]  /*c510*/  F2FP.SATFINITE.E5M2.F32.PACK_AB_MERGE_C R207, RZ, R207, RZ ;  /* 0x000000cfffcf723e */ /* 0x000fe200048060ff */
[----:B------:R1:W-:Y:S01]  /*c520*/  @!P3 STG.E.U8 desc[UR16][R26.64+0x18], R33 ;  /* 0x000018211a00b986 */ /* 0x0003e2000c101110 */
[----:B------:R-:W-:Y:S01]  /*c530*/  ISETP.LT.OR P3, PT, R35, 0x21, !P0 ;  /* 0x000000212300780c */ /* 0x000fe20004761670 */
[----:B------:R-:W-:Y:S01]  /*c540*/  FMUL R203, R203, UR20 ;  /* 0x00000014cbcb7c20 */ /* 0x000fe20008400000 */
[----:B------:R-:W-:Y:S01]  /*c550*/  F2FP.SATFINITE.E5M2.F32.PACK_AB_MERGE_C R205, RZ, R205, RZ ;  /* 0x000000cdffcd723e */ /* 0x000fe200048060ff */
[----:B------:R-:W-:Y:S01]  /*c560*/  @!P4 STG.E.U8 desc[UR16][R26.64+0x19], R211 ;  /* 0x000019d31a00c986 */ /* 0x000fe2000c101110 */
[----:B------:R-:W-:Y:S01]  /*c570*/  ISETP.LT.OR P4, PT, R35, 0x22, !P0 ;  /* 0x000000222300780c */ /* 0x000fe20004781670 */
[----:B------:R-:W-:Y:S01]  /*c580*/  FMUL R201, R201, UR20 ;  /* 0x00000014c9c97c20 */ /* 0x000fe20008400000 */
[----:B------:R-:W-:Y:S01]  /*c590*/  F2FP.SATFINITE.E5M2.F32.PACK_AB_MERGE_C R203, RZ, R203, RZ ;  /* 0x000000cbffcb723e */ /* 0x000fe200048060ff */
[----:B------:R-:W-:Y:S01]  /*c5a0*/  @!P6 STG.E.U8 desc[UR16][R24.64+0x21], R209 ;  /* 0x000021d11800e986 */ /* 0x000fe2000c101110 */
[----:B------:R-:W-:Y:S01]  /*c5b0*/  ISETP.LT.OR P6, PT, R35, 0x2a, !P1 ;  /* 0x0000002a2300780c */ /* 0x000fe20004fc1670 */
[----:B------:R-:W-:Y:S01]  /*c5c0*/  FMUL R202, R202, UR20 ;  /* 0x00000014caca7c20 */ /* 0x000fe20008400000 */
[----:B0-----:R-:W-:Y:S01]  /*c5d0*/  F2FP.SATFINITE.E5M2.F32.PACK_AB_MERGE_C R29, RZ, R210, RZ ;  /* 0x000000d2ff1d723e */ /* 0x001fe200048060ff */
[----:B------:R-:W-:Y:S01]  /*c5e0*/  FMUL R200, R200, UR20 ;  /* 0x00000014c8c87c20 */ /* 0x000fe20008400000 */
[----:B-1----:R-:W-:Y:S01]  /*c5f0*/  F2FP.SATFINITE.E5M2.F32.PACK_AB_MERGE_C R33, RZ, R204, RZ ;  /* 0x000000ccff21723e */ /* 0x002fe200048060ff */
[----:B------:R-:W-:Y:S01]  /*c600*/  FMUL R199, R199, UR20 ;  /* 0x00000014c7c77c20 */ /* 0x000fe20008400000 */
[----:B------:R-:W-:Y:S01]  /*c610*/  F2FP.SATFINITE.E5M2.F32.PACK_AB_MERGE_C R201, RZ, R201, RZ ;  /* 0x000000c9ffc9723e */ /* 0x000fe200048060ff */
[----:B------:R0:W-:Y:S01]  /*c620*/  @!P5 STG.E.U8 desc[UR16][R24.64+0x20], R29 ;  /* 0x0000201d1800d986 */ /* 0x0001e2000c101110 */
[----:B------:R-:W-:Y:S01]  /*c630*/  ISETP.LT.OR P5, PT, R35, 0x29, !P1 ;  /* 0x000000292300780c */ /* 0x000fe20004fa1670 */
[----:B------:R-:W-:Y:S01]  /*c640*/  FMUL R197, R197, UR20 ;  /* 0x00000014c5c57c20 */ /* 0x000fe20008400000 */
[----:B------:R-:W-:Y:S01]  /*c650*/  F2FP.SATFINITE.E5M2.F32.PACK_AB_MERGE_C R199, RZ, R199, RZ ;  /* 0x000000c7ffc7723e */ /* 0x000fe200048060ff */
[----:B------:R1:W-:Y:S01]  /*c660*/  @!P3 STG.E.U8 desc[UR16][R26.64+0x20], R31 ;  /* 0x0000201f1a00b986 */ /* 0x0003e2000c101110 */
[C---:B------:R-:W-:Y:S01]  /*c670*/  ISETP.LT.OR P3, PT, R35.reuse, 0x29, !P0 ;  /* 0x000000292300780c */ /* 0x040fe20004761670 */
[----:B------:R-:W-:Y:S01]  /*c680*/  FMUL R198, R198, UR20 ;  /* 0x00000014c6c67c20 */ /* 0x000fe20008400000 */
[----:B------:R-:W-:Y:S01]  /*c690*/  F2FP.SATFINITE.E5M2.F32.PACK_AB_MERGE_C R197, RZ, R197, RZ ;  /* 0x000000c5ffc5723e */ /* 0x000fe200048060ff */
[----:B------:R-:W-:Y:S01]  /*c6a0*/  @!P4 STG.E.U8 desc[UR16][R26.64+0x21], R207 ;  /* 0x000021cf1a00c986 */ /* 0x000fe2000c101110 */
[----:B------:R-:W-:Y:S01]  /*c6b0*/  ISETP.LT.OR P4, PT, R35, 0x2a, !P0 ;  /* 0x0000002a2300780c */ /* 0x000fe20004781670 */
[----:B------:R-:W-:Y:S01]  /*c6c0*/  FMUL R196, R196, UR20 ;  /* 0x00000014c4c47c20 */ /* 0x000fe20008400000 */
[----:B------:R-:W-:Y:S01]  /*c6d0*/  FMUL R195, R195, UR20 ;  /* 0x00000014c3c37c20 */ /* 0x000fe20008400000 */
        /* <DEDUP_REMOVED lines=27> */
[----:B------:R-:W-:Y:S01]  /*c890*/  FMUL R186, R186, UR20 ;  /* 0x00000014baba7c20 */ /* 0x000fe20008400000 */
        /* <DEDUP_REMOVED lines=156> */
[----:B-----5:R-:W-:Y:S01]  /*d260*/  FMUL R0, R0, UR20 ;  /* 0x0000001400007c20 */ /* 0x020fe20008400000 */
[----:B-1----:R-:W-:Y:S01]  /*d270*/  F2FP.SATFINITE.E5M2.F32.PACK_AB_MERGE_C R33, RZ, R164, RZ ;  /* 0x000000a4ff21723e */ /* 0x002fe200048060ff */
        /* <DEDUP_REMOVED lines=9> */
[----:B------:R-:W-:Y:S01]  /*d310*/  FMUL R4, R4, UR20 ;  /* 0x0000001404047c20 */ /* 0x000fe20008400000 */
[----:B------:R-:W-:Y:S01]  /*d320*/  @!P4 STG.E.U8 desc[UR16][R26.64+0x71], R167 ;  /* 0x000071a71a00c986 */ /* 0x000fe2000c101110 */
[----:B------:R-:W-:-:S03]  /*d330*/  ISETP.LT.OR P4, PT, R35, 0x7a, !P0 ;  /* 0x0000007a2300780c */ /* 0x000fc60004781670 */
[----:B------:R-:W-:Y:S01]  /*d340*/  @!P6 STG.E.U8 desc[UR16][R24.64+0x79], R165 ;  /* 0x000079a51800e986 */ /* 0x000fe2000c101110 */
[----:B------:R-:W-:Y:S02]  /*d350*/  ISETP.LT.OR P6, PT, R35, 0x82, !P1 ;  /* 0x000000822300780c */ /* 0x000fe40004fc1670 */
[----:B0-----:R-:W-:Y:S01]  /*d360*/  F2FP.SATFINITE.E5M2.F32.PACK_AB_MERGE_C R29, RZ, R166, RZ ;  /* 0x000000a6ff1d723e */ /* 0x001fe200048060ff */
[----:B------:R-:W3:Y:S01]  /*d370*/  LDL.LU R220, [R1+0x14] ;  /* 0x0000140001dc7983 */ /* 0x000ee20000300800 */
[----:B-1----:R-:W-:-:S03]  /*d380*/  F2FP.SATFINITE.E5M2.F32.PACK_AB_MERGE_C R31, RZ, R160, RZ ;  /* 0x000000a0ff1f723e */ /* 0x002fc600048060ff */
[----:B------:R0:W-:Y:S01]  /*d390*/  @!P5 STG.E.U8 desc[UR16][R24.64+0x78], R29 ;  /* 0x0000781d1800d986 */ /* 0x0001e2000c101110 */
[----:B------:R-:W-:-:S03]  /*d3a0*/  ISETP.LT.OR P5, PT, R35, 0x81, !P1 ;  /* 0x000000812300780c */ /* 0x000fc60004fa1670 */
[----:B------:R1:W-:Y:S01]  /*d3b0*/  @!P3 STG.E.U8 desc[UR16][R26.64+0x78], R33 ;  /* 0x000078211a00b986 */ /* 0x0003e2000c101110 */
[----:B------:R-:W-:-:S03]  /*d3c0*/  ISETP.LT.OR P3, PT, R35, 0x81, !P0 ;  /* 0x000000812300780c */ /* 0x000fc60004761670 */
        /* <DEDUP_REMOVED lines=26> */
[----:B0-----:R-:W-:Y:S02]  /*d570*/  F2FP.SATFINITE.E5M2.F32.PACK_AB_MERGE_C R29, RZ, R154, RZ ;  /* 0x0000009aff1d723e */ /* 0x001fe400048060ff */
[----:B-1----:R-:W-:-:S03]  /*d580*/  F2FP.SATFINITE.E5M2.F32.PACK_AB_MERGE_C R33, RZ, R20, RZ ;  /* 0x00000014ff21723e */ /* 0x002fc600048060ff */
[----:B------:R0:W-:Y:S01]  /*d590*/  @!P5 STG.E.U8 desc[UR16][R24.64+0x90], R29 ;  /* 0x0000901d1800d986 */ /* 0x0001e2000c101110 */
[----:B------:R-:W-:-:S03]  /*d5a0*/  ISETP.LT.OR P5, PT, R35, 0x99, !P1 ;  /* 0x000000992300780c */ /* 0x000fc60004fa1670 */
[----:B------:R-:W-:Y:S01]  /*d5b0*/  @!P3 STG.E.U8 desc[UR16][R26.64+0x90], R31 ;  /* 0x0000901f1a00b986 */ /* 0x000fe2000c101110 */
[----:B------:R-:W-:-:S03]  /*d5c0*/  ISETP.LT.OR P3, PT, R35, 0x99, !P0 ;  /* 0x000000992300780c */ /* 0x000fc60004761670 */
[----:B------:R1:W-:Y:S01]  /*d5d0*/  @!P4 STG.E.U8 desc[UR16][R26.64+0x91], R23 ;  /* 0x000091171a00c986 */ /* 0x0003e2000c101110 */
[----:B------:R-:W-:-:S03]  /*d5e0*/  ISETP.LT.OR P4, PT, R35, 0x9a, !P0 ;  /* 0x0000009a2300780c */ /* 0x000fc60004781670 */
[----:B------:R2:W-:Y:S01]  /*d5f0*/  @!P6 STG.E.U8 desc[UR16][R24.64+0x99], R21 ;  /* 0x000099151800e986 */ /* 0x0005e2000c101110 */
[----:B------:R-:W-:Y:S02]  /*d600*/  ISETP.LT.OR P6, PT, R35, 0xa2, !P1 ;  /* 0x000000a22300780c */ /* 0x000fe40004fc1670 */
[----:B0-----:R-:W-:-:S05]  /*d610*/  F2FP.SATFINITE.E5M2.F32.PACK_AB_MERGE_C R29, RZ, R22, RZ ;  /* 0x00000016ff1d723e */ /* 0x001fca00048060ff */
[----:B------:R-:W-:Y:S01]  /*d620*/  @!P5 STG.E.U8 desc[UR16][R24.64+0x98], R29 ;  /* 0x0000981d1800d986 */ /* 0x000fe2000c101110 */
[C---:B------:R-:W-:Y:S02]  /*d630*/  ISETP.LT.OR P5, PT, R35.reuse, 0xa1, !P1 ;  /* 0x000000a12300780c */ /* 0x040fe40004fa1670 */
[----:B-1----:R-:W-:Y:S01]  /*d640*/  F2FP.SATFINITE.E5M2.F32.PACK_AB_MERGE_C R23, RZ, R18, RZ ;  /* 0x00000012ff17723e */ /* 0x002fe200048060ff */
[----:B------:R-:W-:Y:S01]  /*d650*/  @!P3 STG.E.U8 desc[UR16][R26.64+0x98], R33 ;  /* 0x000098211a00b986 */ /* 0x000fe2000c101110 */
[C---:B------:R-:W-:Y:S02]  /*d660*/  ISETP.LT.OR P3, PT, R35.reuse, 0xa1, !P0 ;  /* 0x000000a12300780c */ /* 0x040fe40004761670 */
[----:B--2---:R-:W-:Y:S01]  /*d670*/  F2FP.SATFINITE.E5M2.F32.PACK_AB_MERGE_C R21, RZ, R16, RZ ;  /* 0x00000010ff15723e */ /* 0x004fe200048060ff */
[----:B------:R0:W-:Y:S01]  /*d680*/  @!P4 STG.E.U8 desc[UR16][R26.64+0x99], R19 ;  /* 0x000099131a00c986 */ /* 0x0001e2000c101110 */
[----:B------:R-:W-:-:S03]  /*d690*/  ISETP.LT.OR P4, PT, R35, 0xa2, !P0 ;  /* 0x000000a22300780c */ /* 0x000fc60004781670 */
[----:B------:R1:W-:Y:S01]  /*d6a0*/  @!P6 STG.E.U8 desc[UR16][R24.64+0xa1], R17 ;  /* 0x0000a1111800e986 */ /* 0x0003e2000c101110 */
[----:B------:R-:W-:-:S03]  /*d6b0*/  ISETP.LT.OR P6, PT, R35, 0xaa, !P1 ;  /* 0x000000aa2300780c */ /* 0x000fc60004fc1670 */
[----:B------:R-:W-:Y:S01]  /*d6c0*/  @!P5 STG.E.U8 desc[UR16][R24.64+0xa0], R23 ;  /* 0x0000a0171800d986 */ /* 0x000fe2000c101110 */
[----:B------:R-:W-:-:S03]  /*d6d0*/  ISETP.LT.OR P5, PT, R35, 0xa9, !P1 ;  /* 0x000000a92300780c */ /* 0x000fc60004fa1670 */
[----:B------:R-:W-:Y:S01]  /*d6e0*/  @!P3 STG.E.U8 desc[UR16][R26.64+0xa0], R21 ;  /* 0x0000a0151a00b986 */ /* 0x000fe2000c101110 */
[C---:B------:R-:W-:Y:S02]  /*d6f0*/  ISETP.LT.OR P3, PT, R35.reuse, 0xa9, !P0 ;  /* 0x000000a92300780c */ /* 0x040fe40004761670 */
[----:B0-----:R-:W-:Y:S01]  /*d700*/  F2FP.SATFINITE.E5M2.F32.PACK_AB_MERGE_C R19, RZ, R14, RZ ;  /* 0x0000000eff13723e */ /* 0x001fe200048060ff */
[----:B------:R0:W-:Y:S01]  /*d710*/  @!P4 STG.E.U8 desc[UR16][R26.64+0xa1], R15 ;  /* 0x0000a10f1a00c986 */ /* 0x0001e2000c101110 */
[C---:B------:R-:W-:Y:S02]  /*d720*/  ISETP.LT.OR P4, PT, R35.reuse, 0xaa, !P0 ;  /* 0x000000aa2300780c */ /* 0x040fe40004781670 */
[----:B-1----:R-:W-:Y:S01]  /*d730*/  F2FP.SATFINITE.E5M2.F32.PACK_AB_MERGE_C R17, RZ, R12, RZ ;  /* 0x0000000cff11723e */ /* 0x002fe200048060ff */
        /* <DEDUP_REMOVED lines=15> */
[----:B0-----:R-:W-:Y:S02]  /*d830*/  F2FP.SATFINITE.E5M2.F32.PACK_AB_MERGE_C R11, RZ, R6, RZ ;  /* 0x00000006ff0b723e */ /* 0x001fe400048060ff */
[C---:B------:R-:W-:Y:S01]  /*d840*/  ISETP.LT.OR P3, PT, R35.reuse, 0xb9, !P0 ;  /* 0x000000b92300780c */ /* 0x040fe20004761670 */
[----:B------:R0:W-:Y:S01]  /*d850*/  @!P4 STG.E.U8 desc[UR16][R26.64+0xb1], R7 ;  /* 0x0000b1071a00c986 */ /* 0x0001e2000c101110 */
[----:B-1----:R-:W-:Y:S02]  /*d860*/  F2FP.SATFINITE.E5M2.F32.PACK_AB_MERGE_C R9, RZ, R4, RZ ;  /* 0x00000004ff09723e */ /* 0x002fe400048060ff */
[----:B------:R-:W-:Y:S01]  /*d870*/  ISETP.LT.OR P4, PT, R35, 0xba, !P0 ;  /* 0x000000ba2300780c */ /* 0x000fe20004781670 */
[----:B------:R1:W-:Y:S04]  /*d880*/  @!P6 STG.E.U8 desc[UR16][R24.64+0xb9], R5 ;  /* 0x0000b9051800e986 */ /* 0x0003e8000c101110 */
[----:B------:R2:W-:Y:S01]  /*d890*/  @!P5 STG.E.U8 desc[UR16][R24.64+0xb8], R11 ;  /* 0x0000b80b1800d986 */ /* 0x0005e2000c101110 */
[----:B------:R-:W-:Y:S01]  /*d8a0*/  FMUL R4, R227, UR20 ;  /* 0x00000014e3047c20 */ /* 0x000fe20008400000 */
[----:B------:R-:W-:-:S02]  /*d8b0*/  ISETP.LT.OR P5, PT, R35, 0xc1, !P1 ;  /* 0x000000c12300780c */ /* 0x000fc40004fa1670 */
[----:B0-----:R-:W-:Y:S02]  /*d8c0*/  F2FP.SATFINITE.E5M2.F32.PACK_AB_MERGE_C R7, RZ, R3, RZ ;  /* 0x00000003ff07723e */ /* 0x001fe400048060ff */
[----:B-1----:R-:W-:Y:S01]  /*d8d0*/  F2FP.SATFINITE.E5M2.F32.PACK_AB_MERGE_C R5, RZ, R0, RZ ;  /* 0x00000000ff05723e */ /* 0x002fe200048060ff */
[----:B----4-:R-:W-:Y:S01]  /*d8e0*/  FMUL R0, R222, UR20 ;  /* 0x00000014de007c20 */ /* 0x010fe20008400000 */
[----:B------:R-:W-:Y:S01]  /*d8f0*/  ISETP.LT.OR P6, PT, R35, 0xc2, !P1 ;  /* 0x000000c22300780c */ /* 0x000fe20004fc1670 */
[----:B------:R-:W4:Y:S01]  /*d900*/  LDL.LU R222, [R1+0x20] ;  /* 0x0000200001de7983 */ /* 0x000f220000300800 */
[----:B--2---:R-:W-:Y:S02]  /*d910*/  F2FP.SATFINITE.E5M2.F32.PACK_AB_MERGE_C R11, RZ, R2, RZ ;  /* 0x00000002ff0b723e */ /* 0x004fe400048060ff */
[----:B------:R-:W-:Y:S01]  /*d920*/  F2FP.SATFINITE.E5M2.F32.PACK_AB_MERGE_C R13, RZ, R0, RZ ;  /* 0x00000000ff0d723e */ /* 0x000fe200048060ff */
[----:B---3--:R-:W-:Y:S01]  /*d930*/  FMUL R0, R224, UR20 ;  /* 0x00000014e0007c20 */ /* 0x008fe20008400000 */
[----:B------:R-:W-:Y:S01]  /*d940*/  FMUL R2, R225, UR20 ;  /* 0x00000014e1027c20 */ /* 0x000fe20008400000 */
[----:B------:R-:W2:Y:S04]  /*d950*/  LDL.LU R224, [R1+0x24] ;  /* 0x0000240001e07983 */ /* 0x000ea80000300800 */
[----:B------:R-:W3:Y:S01]  /*d960*/  LDL.LU R225, [R1+0x28] ;  /* 0x0000280001e17983 */ /* 0x000ee20000300800 */
[----:B------:R-:W-:-:S03]  /*d970*/  FMUL R3, R226, UR20 ;  /* 0x00000014e2037c20 */ /* 0x000fc60008400000 */
[----:B------:R-:W3:Y:S04]  /*d980*/  LDL.LU R226, [R1+0x2c] ;  /* 0x00002c0001e27983 */ /* 0x000ee80000300800 */
[----:B------:R-:W3:Y:S04]  /*d990*/  LDL.LU R227, [R1+0x30] ;  /* 0x0000300001e37983 */ /* 0x000ee80000300800 */
[----:B------:R-:W-:Y:S01]  /*d9a0*/  @!P3 STG.E.U8 desc[UR16][R26.64+0xb8], R9 ;  /* 0x0000b8091a00b986 */ /* 0x000fe2000c101110 */
[----:B------:R-:W-:-:S03]  /*d9b0*/  ISETP.LT.OR P3, PT, R35, 0xc1, !P0 ;  /* 0x000000c12300780c */ /* 0x000fc60004761670 */
[----:B------:R0:W-:Y:S01]  /*d9c0*/  @!P4 STG.E.U8 desc[UR16][R26.64+0xb9], R7 ;  /* 0x0000b9071a00c986 */ /* 0x0001e2000c101110 */
[----:B------:R-:W-:-:S03]  /*d9d0*/  ISETP.LT.OR P4, PT, R35, 0xc2, !P0 ;  /* 0x000000c22300780c */ /* 0x000fc60004781670 */
[----:B------:R-:W-:Y:S01]  /*d9e0*/  @!P5 STG.E.U8 desc[UR16][R24.64+0xc0], R11 ;  /* 0x0000c00b1800d986 */ /* 0x000fe2000c101110 */
[----:B------:R-:W-:-:S03]  /*d9f0*/  ISETP.LT.OR P5, PT, R35, 0xc9, !P1 ;  /* 0x000000c92300780c */ /* 0x000fc60004fa1670 */
[----:B------:R1:W-:Y:S01]  /*da00*/  @!P6 STG.E.U8 desc[UR16][R24.64+0xc1], R5 ;  /* 0x0000c1051800e986 */ /* 0x0003e2000c101110 */
[----:B0-----:R-:W-:-:S03]  /*da10*/  F2FP.SATFINITE.E5M2.F32.PACK_AB_MERGE_C R7, RZ, R0, RZ ;  /* 0x00000000ff07723e */ /* 0x001fc600048060ff */
[----:B------:R-:W-:Y:S01]  /*da20*/  @!P3 STG.E.U8 desc[UR16][R26.64+0xc0], R13 ;  /* 0x0000c00d1a00b986 */ /* 0x000fe2000c101110 */
[C---:B------:R-:W-:Y:S02]  /*da30*/  ISETP.LT.OR P6, PT, R35.reuse, 0xca, !P1 ;  /* 0x000000ca2300780c */ /* 0x040fe40004fc1670 */
[----:B-1----:R-:W-:Y:S01]  /*da40*/  F2FP.SATFINITE.E5M2.F32.PACK_AB_MERGE_C R5, RZ, R2, RZ ;  /* 0x00000002ff05723e */ /* 0x002fe200048060ff */
[----:B------:R0:W-:Y:S01]  /*da50*/  @!P4 STG.E.U8 desc[UR16][R26.64+0xc1], R7 ;  /* 0x0000c1071a00c986 */ /* 0x0001e2000c101110 */
[C---:B------:R-:W-:Y:S02]  /*da60*/  ISETP.LT.OR P3, PT, R35.reuse, 0xc9, !P0 ;  /* 0x000000c92300780c */ /* 0x040fe40004761670 */
[C---:B------:R-:W-:Y:S01]  /*da70*/  ISETP.LT.OR P4, PT, R35.reuse, 0xca, !P0 ;  /* 0x000000ca2300780c */ /* 0x040fe20004781670 */
[----:B------:R1:W-:Y:S01]  /*da80*/  @!P5 STG.E.U8 desc[UR16][R24.64+0xc8], R5 ;  /* 0x0000c8051800d986 */ /* 0x0003e2000c101110 */
[----:B------:R-:W-:Y:S02]  /*da90*/  ISETP.LT.OR P5, PT, R35, 0xd1, !P1 ;  /* 0x000000d12300780c */ /* 0x000fe40004fa1670 */
[----:B------:R-:W-:-:S02]  /*daa0*/  F2FP.SATFINITE.E5M2.F32.PACK_AB_MERGE_C R9, RZ, R3, RZ ;  /* 0x00000003ff09723e */ /* 0x000fc400048060ff */
[----:B------:R-:W-:-:S03]  /*dab0*/  F2FP.SATFINITE.E5M2.F32.PACK_AB_MERGE_C R11, RZ, R4, RZ ;  /* 0x00000004ff0b723e */ /* 0x000fc600048060ff */
[----:B------:R1:W-:Y:S04]  /*dac0*/  @!P6 STG.E.U8 desc[UR16][R24.64+0xc9], R9 ;  /* 0x0000c9091800e986 */ /* 0x0003e8000c101110 */
[----:B------:R-:W-:Y:S01]  /*dad0*/  @!P3 STG.E.U8 desc[UR16][R26.64+0xc8], R11 ;  /* 0x0000c80b1a00b986 */ /* 0x000fe2000c101110 */
[----:B------:R-:W-:-:S03]  /*dae0*/  FMUL R0, R220, UR20 ;  /* 0x00000014dc007c20 */ /* 0x000fc60008400000 */
[----:B------:R-:W3:Y:S02]  /*daf0*/  LDL.LU R220, [R1+0x34] ;  /* 0x0000340001dc7983 */ /* 0x000ee40000300800 */
[----:B0-----:R-:W-:Y:S01]  /*db00*/  F2FP.SATFINITE.E5M2.F32.PACK_AB_MERGE_C R7, RZ, R0, RZ ;  /* 0x00000000ff07723e */ /* 0x001fe200048060ff */
[----:B------:R-:W-:Y:S02]  /*db10*/  FMUL R2, R221, UR20 ;  /* 0x00000014dd027c20 */ /* 0x000fe40008400000 */
[----:B------:R-:W3:Y:S03]  /*db20*/  LDL.LU R221, [R1+0x38] ;  /* 0x0000380001dd7983 */ /* 0x000ee60000300800 */
[----:B-1----:R-:W-:Y:S01]  /*db30*/  F2FP.SATFINITE.E5M2.F32.PACK_AB_MERGE_C R5, RZ, R2, RZ ;  /* 0x00000002ff05723e */ /* 0x002fe200048060ff */
[----:B------:R-:W-:Y:S04]  /*db40*/  @!P4 STG.E.U8 desc[UR16][R26.64+0xc9], R7 ;  /* 0x0000c9071a00c986 */ /* 0x000fe8000c101110 */
[----:B------:R0:W-:Y:S01]  /*db50*/  @!P5 STG.E.U8 desc[UR16][R24.64+0xd0], R5 ;  /* 0x0000d0051800d986 */ /* 0x0001e2000c101110 */
[----:B------:R-:W-:-:S03]  /*db60*/  FMUL R3, R223, UR20 ;  /* 0x00000014df037c20 */ /* 0x000fc60008400000 */
[----:B------:R-:W3:Y:S02]  /*db70*/  LDL.LU R223, [R1+0x3c] ;  /* 0x00003c0001df7983 */ /* 0x000ee40000300800 */
[----:B------:R-:W-:Y:S01]  /*db80*/  F2FP.SATFINITE.E5M2.F32.PACK_AB_MERGE_C R9, RZ, R3, RZ ;  /* 0x00000003ff09723e */ /* 0x000fe200048060ff */
[----:B----4-:R-:W-:Y:S02]  /*db90*/  FMUL R0, R222, UR20 ;  /* 0x00000014de007c20 */ /* 0x010fe40008400000 */
[----:B------:R-:W4:Y:S03]  /*dba0*/  LDL.LU R222, [R1+0x40] ;  /* 0x0000400001de7983 */ /* 0x000f260000300800 */
[----:B------:R-:W-:Y:S01]  /*dbb0*/  F2FP.SATFINITE.E5M2.F32.PACK_AB_MERGE_C R13, RZ, R0, RZ ;  /* 0x00000000ff0d723e */ /* 0x000fe200048060ff */
[----:B--2---:R-:W-:Y:S02]  /*dbc0*/  FMUL R2, R224, UR20 ;  /* 0x00000014e0027c20 */ /* 0x004fe40008400000 */
[----:B------:R-:W2:Y:S01]  /*dbd0*/  LDL.LU R224, [R1+0x44] ;  /* 0x0000440001e07983 */ /* 0x000ea20000300800 */
[----:B---3--:R-:W-:-:S03]  /*dbe0*/  FMUL R0, R225, UR20 ;  /* 0x00000014e1007c20 */ /* 0x008fc60008400000 */
[----:B------:R-:W3:Y:S01]  /*dbf0*/  LDL.LU R225, [R1+0x48] ;  /* 0x0000480001e17983 */ /* 0x000ee20000300800 */
[----:B------:R-:W-:Y:S01]  /*dc00*/  FMUL R3, R226, UR20 ;  /* 0x00000014e2037c20 */ /* 0x000fe20008400000 */
[----:B0-----:R-:W-:Y:S02]  /*dc10*/  F2FP.SATFINITE.E5M2.F32.PACK_AB_MERGE_C R5, RZ, R0, RZ ;  /* 0x00000000ff05723e */ /* 0x001fe400048060ff */
[----:B------:R-:W3:Y:S01]  /*dc20*/  LDL.LU R226, [R1+0x4c] ;  /* 0x00004c0001e27983 */ /* 0x000ee20000300800 */
[----:B------:R-:W-:-:S03]  /*dc30*/  FMUL R0, R227, UR20 ;  /* 0x00000014e3007c20 */ /* 0x000fc60008400000 */
[----:B------:R-:W3:Y:S01]  /*dc40*/  LDL.LU R227, [R1+0x50] ;  /* 0x0000500001e37983 */ /* 0x000ee20000300800 */
[C---:B------:R-:W-:Y:S02]  /*dc50*/  ISETP.LT.OR P6, PT, R35.reuse, 0xd2, !P1 ;  /* 0x000000d22300780c */ /* 0x040fe40004fc1670 */
[C---:B------:R-:W-:Y:S01]  /*dc60*/  ISETP.LT.OR P4, PT, R35.reuse, 0xd2, !P0 ;  /* 0x000000d22300780c */ /* 0x040fe20004781670 */
[----:B------:R-:W3:Y:S01]  /*dc70*/  LDL.LU R218, [R1+0x54] ;  /* 0x0000540001da7983 */ /* 0x000ee20000300800 */
[C---:B------:R-:W-:Y:S02]  /*dc80*/  ISETP.LT.OR P3, PT, R35.reuse, 0xd1, !P0 ;  /* 0x000000d12300780c */ /* 0x040fe40004761670 */
[----:B------:R-:W-:Y:S02]  /*dc90*/  ISETP.LT.OR P5, PT, R35, 0xd9, !P1 ;  /* 0x000000d92300780c */ /* 0x000fe40004fa1670 */
[----:B------:R-:W-:Y:S02]  /*dca0*/  F2FP.SATFINITE.E5M2.F32.PACK_AB_MERGE_C R7, RZ, R2, RZ ;  /* 0x00000002ff07723e */ /* 0x000fe400048060ff */
[----:B------:R-:W-:-:S03]  /*dcb0*/  F2FP.SATFINITE.E5M2.F32.PACK_AB_MERGE_C R11, RZ, R0, RZ ;  /* 0x00000000ff0b723e */ /* 0x000fc600048060ff */
[----:B------:R0:W-:Y:S01]  /*dcc0*/  @!P6 STG.E.U8 desc[UR16][R24.64+0xd1], R9 ;  /* 0x0000d1091800e986 */ /* 0x0001e2000c101110 */
[----:B------:R-:W-:-:S03]  /*dcd0*/  ISETP.LT.OR P6, PT, R35, 0xda, !P1 ;  /* 0x000000da2300780c */ /* 0x000fc60004fc1670 */
[----:B------:R-:W-:Y:S01]  /*dce0*/  @!P4 STG.E.U8 desc[UR16][R26.64+0xd1], R7 ;  /* 0x0000d1071a00c986 */ /* 0x000fe2000c101110 */
[----:B------:R-:W-:-:S03]  /*dcf0*/  ISETP.LT.OR P4, PT, R35, 0xda, !P0 ;  /* 0x000000da2300780c */ /* 0x000fc60004781670 */
[----:B------:R-:W-:Y:S01]  /*dd00*/  @!P3 STG.E.U8 desc[UR16][R26.64+0xd0], R13 ;  /* 0x0000d00d1a00b986 */ /* 0x000fe2000c101110 */
[----:B0-----:R-:W-:-:S03]  /*dd10*/  F2FP.SATFINITE.E5M2.F32.PACK_AB_MERGE_C R9, RZ, R3, RZ ;  /* 0x00000003ff09723e */ /* 0x001fc600048060ff */
[----:B------:R0:W-:Y:S04]  /*dd20*/  @!P5 STG.E.U8 desc[UR16][R24.64+0xd8], R5 ;  /* 0x0000d8051800d986 */ /* 0x0001e8000c101110 */
[----:B------:R1:W-:Y:S01]  /*dd30*/  @!P6 STG.E.U8 desc[UR16][R24.64+0xd9], R9 ;  /* 0x0000d9091800e986 */ /* 0x0003e2000c101110 */
[----:B------:R-:W-:-:S03]  /*dd40*/  FMUL R0, R220, UR20 ;  /* 0x00000014dc007c20 */ /* 0x000fc60008400000 */
[----:B------:R-:W3:Y:S02]  /*dd50*/  LDL.LU R220, [R1+0x58] ;  /* 0x0000580001dc7983 */ /* 0x000ee40000300800 */
[----:B0-----:R-:W-:Y:S01]  /*dd60*/  F2FP.SATFINITE.E5M2.F32.PACK_AB_MERGE_C R5, RZ, R0, RZ ;  /* 0x00000000ff05723e */ /* 0x001fe200048060ff */
[----:B------:R-:W-:Y:S02]  /*dd70*/  FMUL R2, R221, UR20 ;  /* 0x00000014dd027c20 */ /* 0x000fe40008400000 */
[----:B------:R-:W3:Y:S03]  /*dd80*/  LDL.LU R221, [R1+0x5c] ;  /* 0x00005c0001dd7983 */ /* 0x000ee60000300800 */
[----:B------:R-:W-:Y:S01]  /*dd90*/  F2FP.SATFINITE.E5M2.F32.PACK_AB_MERGE_C R7, RZ, R2, RZ ;  /* 0x00000002ff07723e */ /* 0x000fe200048060ff */
[----:B------:R0:W-:Y:S01]  /*dda0*/  @!P4 STG.E.U8 desc[UR16][R26.64+0xd9], R5 ;  /* 0x0000d9051a00c986 */ /* 0x0001e2000c101110 */
[----:B------:R-:W-:-:S03]  /*ddb0*/  FMUL R3, R223, UR20 ;  /* 0x00000014df037c20 */ /* 0x000fc60008400000 */
[----:B------:R-:W3:Y:S02]  /*ddc0*/  LDL.LU R223, [R1+0x60] ;  /* 0x0000600001df7983 */ /* 0x000ee40000300800 */
[----:B-1----:R-:W-:Y:S01]  /*ddd0*/  F2FP.SATFINITE.E5M2.F32.PACK_AB_MERGE_C R9, RZ, R3, RZ ;  /* 0x00000003ff09723e */ /* 0x002fe200048060ff */
[----:B----4-:R-:W-:Y:S02]  /*dde0*/  FMUL R4, R222, UR20 ;  /* 0x00000014de047c20 */ /* 0x010fe40008400000 */
[----:B------:R-:W4:Y:S01]  /*ddf0*/  LDL.LU R222, [R1+0x64] ;  /* 0x0000640001de7983 */ /* 0x000f220000300800 */
[----:B--2---:R-:W-:-:S03]  /*de00*/  FMUL R0, R224, UR20 ;  /* 0x00000014e0007c20 */ /* 0x004fc60008400000 */
[----:B------:R-:W2:Y:S01]  /*de10*/  LDL.LU R224, [R1+0x68] ;  /* 0x0000680001e07983 */ /* 0x000ea20000300800 */
[----:B---3--:R-:W-:Y:S01]  /*de20*/  FMUL R2, R225, UR20 ;  /* 0x00000014e1027c20 */ /* 0x008fe20008400000 */
[----:B0-----:R-:W-:Y:S02]  /*de30*/  F2FP.SATFINITE.E5M2.F32.PACK_AB_MERGE_C R5, RZ, R0, RZ ;  /* 0x00000000ff05723e */ /* 0x001fe400048060ff */
[----:B------:R-:W3:Y:S01]  /*de40*/  LDL.LU R225, [R1+0x6c] ;  /* 0x00006c0001e17983 */ /* 0x000ee20000300800 */
[----:B------:R-:W-:-:S03]  /*de50*/  FMUL R3, R226, UR20 ;  /* 0x00000014e2037c20 */ /* 0x000fc60008400000 */
[----:B------:R-:W3:Y:S01]  /*de60*/  LDL.LU R226, [R1+0x70] ;  /* 0x0000700001e27983 */ /* 0x000ee20000300800 */
[----:B------:R-:W-:-:S03]  /*de70*/  FMUL R0, R227, UR20 ;  /* 0x00000014e3007c20 */ /* 0x000fc60008400000 */
[----:B------:R-:W3:Y:S01]  /*de80*/  LDL.LU R227, [R1+0x74] ;  /* 0x0000740001e37983 */ /* 0x000ee20000300800 */
[C---:B------:R-:W-:Y:S02]  /*de90*/  ISETP.LT.OR P3, PT, R35.reuse, 0xd9, !P0 ;  /* 0x000000d92300780c */ /* 0x040fe40004761670 */
[C---:B------:R-:W-:Y:S02]  /*dea0*/  ISETP.LT.OR P5, PT, R35.reuse, 0xe1, !P1 ;  /* 0x000000e12300780c */ /* 0x040fe40004fa1670 */
[C---:B------:R-:W-:Y:S02]  /*deb0*/  ISETP.LT.OR P6, PT, R35.reuse, 0xe2, !P1 ;  /* 0x000000e22300780c */ /* 0x040fe40004fc1670 */
[----:B------:R-:W-:-:S07]  /*dec0*/  ISETP.LT.OR P4, PT, R35, 0xe2, !P0 ;  /* 0x000000e22300780c */ /* 0x000fce0004781670 */
[----:B------:R-:W-:Y:S01]  /*ded0*/  @!P3 STG.E.U8 desc[UR16][R26.64+0xd8], R11 ;  /* 0x0000d80b1a00b986 */ /* 0x000fe2000c101110 */
[----:B------:R-:W-:-:S03]  /*dee0*/  ISETP.LT.OR P3, PT, R35, 0xe1, !P0 ;  /* 0x000000e12300780c */ /* 0x000fc60004761670 */
[----:B------:R0:W-:Y:S01]  /*def0*/  @!P5 STG.E.U8 desc[UR16][R24.64+0xe0], R7 ;  /* 0x0000e0071800d986 */ /* 0x0001e2000c101110 */
[----:B------:R-:W-:-:S03]  /*df00*/  ISETP.LT.OR P5, PT, R35, 0xe9, !P1 ;  /* 0x000000e92300780c */ /* 0x000fc60004fa1670 */
[----:B------:R1:W-:Y:S01]  /*df10*/  @!P6 STG.E.U8 desc[UR16][R24.64+0xe1], R9 ;  /* 0x0000e1091800e986 */ /* 0x0003e2000c101110 */
[----:B------:R-:W-:Y:S02]  /*df20*/  ISETP.LT.OR P6, PT, R35, 0xea, !P1 ;  /* 0x000000ea2300780c */ /* 0x000fe40004fc1670 */
[----:B------:R-:W-:Y:S01]  /*df30*/  F2FP.SATFINITE.E5M2.F32.PACK_AB_MERGE_C R13, RZ, R4, RZ ;  /* 0x00000004ff0d723e */ /* 0x000fe200048060ff */
[----:B------:R1:W-:Y:S01]  /*df40*/  @!P4 STG.E.U8 desc[UR16][R26.64+0xe1], R5 ;  /* 0x0000e1051a00c986 */ /* 0x0003e2000c101110 */
[----:B0-----:R-:W-:-:S03]  /*df50*/  F2FP.SATFINITE.E5M2.F32.PACK_AB_MERGE_C R7, RZ, R2, RZ ;  /* 0x00000002ff07723e */ /* 0x001fc600048060ff */
[----:B------:R-:W-:Y:S01]  /*df60*/  @!P3 STG.E.U8 desc[UR16][R26.64+0xe0], R13 ;  /* 0x0000e00d1a00b986 */ /* 0x000fe2000c101110 */
[----:B-1----:R-:W-:-:S03]  /*df70*/  F2FP.SATFINITE.E5M2.F32.PACK_AB_MERGE_C R9, RZ, R3, RZ ;  /* 0x00000003ff09723e */ /* 0x002fc600048060ff */
[----:B------:R0:W-:Y:S01]  /*df80*/  @!P5 STG.E.U8 desc[UR16][R24.64+0xe8], R7 ;  /* 0x0000e8071800d986 */ /* 0x0001e2000c101110 */
[C---:B------:R-:W-:Y:S02]  /*df90*/  ISETP.LT.OR P3, PT, R35.reuse, 0xe9, !P0 ;  /* 0x000000e92300780c */ /* 0x040fe40004761670 */
[C---:B------:R-:W-:Y:S01]  /*dfa0*/  ISETP.LT.OR P4, PT, R35.reuse, 0xea, !P0 ;  /* 0x000000ea2300780c */ /* 0x040fe20004781670 */
[----:B------:R1:W-:Y:S01]  /*dfb0*/  @!P6 STG.E.U8 desc[UR16][R24.64+0xe9], R9 ;  /* 0x0000e9091800e986 */ /* 0x0003e2000c101110 */
[C---:B------:R-:W-:Y:S01]  /*dfc0*/  ISETP.LT.OR P5, PT, R35.reuse, 0xf1, !P1 ;  /* 0x000000f12300780c */ /* 0x040fe20004fa1670 */
[----:B------:R-:W-:Y:S01]  /*dfd0*/  FMUL R2, R218, UR20 ;  /* 0x00000014da027c20 */ /* 0x000fe20008400000 */
[----:B------:R-:W-:Y:S02]  /*dfe0*/  ISETP.LT.OR P6, PT, R35, 0xf2, !P1 ;  /* 0x000000f22300780c */ /* 0x000fe40004fc1670 */
[----:B------:R-:W-:Y:S02]  /*dff0*/  F2FP.SATFINITE.E5M2.F32.PACK_AB_MERGE_C R11, RZ, R0, RZ ;  /* 0x00000000ff0b723e */ /* 0x000fe400048060ff */
[----:B------:R-:W-:-:S03]  /*e000*/  F2FP.SATFINITE.E5M2.F32.PACK_AB_MERGE_C R5, RZ, R2, RZ ;  /* 0x00000002ff05723e */ /* 0x000fc600048060ff */
[----:B------:R-:W-:Y:S01]  /*e010*/  @!P3 STG.E.U8 desc[UR16][R26.64+0xe8], R11 ;  /* 0x0000e80b1a00b986 */ /* 0x000fe2000c101110 */
[----:B------:R-:W-:-:S03]  /*e020*/  ISETP.LT.OR P3, PT, R35, 0xf1, !P0 ;  /* 0x000000f12300780c */ /* 0x000fc60004761670 */
[----:B------:R-:W-:Y:S01]  /*e030*/  @!P4 STG.E.U8 desc[UR16][R26.64+0xe9], R5 ;  /* 0x0000e9051a00c986 */ /* 0x000fe2000c101110 */
[C---:B------:R-:W-:Y:S02]  /*e040*/  ISETP.LT.OR P4, PT, R35.reuse, 0xf9, !P1 ;  /* 0x000000f92300780c */ /* 0x040fe40004f81670 */
[----:B------:R-:W-:Y:S01]  /*e050*/  ISETP.LT.OR P1, PT, R35, 0xfa, !P1 ;  /* 0x000000fa2300780c */ /* 0x000fe20004f21670 */
[----:B------:R-:W-:-:S05]  /*e060*/  FMUL R0, R220, UR20 ;  /* 0x00000014dc007c20 */ /* 0x000fca0008400000 */
[----:B0-----:R-:W-:-:S05]  /*e070*/  F2FP.SATFINITE.E5M2.F32.PACK_AB_MERGE_C R7, RZ, R0, RZ ;  /* 0x00000000ff07723e */ /* 0x001fca00048060ff */
[----:B------:R0:W-:Y:S01]  /*e080*/  @!P5 STG.E.U8 desc[UR16][R24.64+0xf0], R7 ;  /* 0x0000f0071800d986 */ /* 0x0001e2000c101110 */
[----:B------:R-:W-:-:S05]  /*e090*/  FMUL R3, R221, UR20 ;  /* 0x00000014dd037c20 */ /* 0x000fca0008400000 */
[----:B-1----:R-:W-:Y:S02]  /*e0a0*/  F2FP.SATFINITE.E5M2.F32.PACK_AB_MERGE_C R9, RZ, R3, RZ ;  /* 0x00000003ff09723e */ /* 0x002fe400048060ff */
[----:B------:R-:W-:-:S03]  /*e0b0*/  ISETP.LT.OR P5, PT, R35, 0xf2, !P0 ;  /* 0x000000f22300780c */ /* 0x000fc600047a1670 */
[----:B------:R1:W-:Y:S01]  /*e0c0*/  @!P6 STG.E.U8 desc[UR16][R24.64+0xf1], R9 ;  /* 0x0000f1091800e986 */ /* 0x0003e2000c101110 */
[C---:B------:R-:W-:Y:S02]  /*e0d0*/  ISETP.LT.OR P6, PT, R35.reuse, 0xf9, !P0 ;  /* 0x000000f92300780c */ /* 0x040fe400047c1670 */
[----:B------:R-:W-:Y:S01]  /*e0e0*/  ISETP.LT.OR P0, PT, R35, 0xfa, !P0 ;  /* 0x000000fa2300780c */ /* 0x000fe20004701670 */
[----:B------:R-:W-:-:S05]  /*e0f0*/  FMUL R0, R223, UR20 ;  /* 0x00000014df007c20 */ /* 0x000fca0008400000 */
[----:B------:R-:W-:-:S05]  /*e100*/  F2FP.SATFINITE.E5M2.F32.PACK_AB_MERGE_C R13, RZ, R0, RZ ;  /* 0x00000000ff0d723e */ /* 0x000fca00048060ff */
[----:B------:R0:W-:Y:S01]  /*e110*/  @!P3 STG.E.U8 desc[UR16][R26.64+0xf0], R13 ;  /* 0x0000f00d1a00b986 */ /* 0x0001e2000c101110 */
[----:B----4-:R-:W-:Y:S01]  /*e120*/  FMUL R0, R222, UR20 ;  /* 0x00000014de007c20 */ /* 0x010fe20008400000 */
[----:B--2---:R-:W-:Y:S01]  /*e130*/  FMUL R2, R224, UR20 ;  /* 0x00000014e0027c20 */ /* 0x004fe20008400000 */
[----:B---3--:R-:W-:-:S03]  /*e140*/  FMUL R3, R225, UR20 ;  /* 0x00000014e1037c20 */ /* 0x008fc60008400000 */
[----:B0-----:R-:W-:Y:S01]  /*e150*/  F2FP.SATFINITE.E5M2.F32.PACK_AB_MERGE_C R7, RZ, R0, RZ ;  /* 0x00000000ff07723e */ /* 0x001fe200048060ff */
[----:B------:R-:W-:Y:S01]  /*e160*/  FMUL R4, R226, UR20 ;  /* 0x00000014e2047c20 */ /* 0x000fe20008400000 */
[----:B------:R-:W-:Y:S01]  /*e170*/  FMUL R5, R227, UR20 ;  /* 0x00000014e3057c20 */ /* 0x000fe20008400000 */
[----:B-1----:R-:W-:Y:S02]  /*e180*/  F2FP.SATFINITE.E5M2.F32.PACK_AB_MERGE_C R9, RZ, R2, RZ ;  /* 0x00000002ff09723e */ /* 0x002fe400048060ff */
[----:B------:R-:W-:Y:S02]  /*e190*/  F2FP.SATFINITE.E5M2.F32.PACK_AB_MERGE_C R3, RZ, R3, RZ ;  /* 0x00000003ff03723e */ /* 0x000fe400048060ff */
[----:B------:R-:W-:Y:S02]  /*e1a0*/  F2FP.SATFINITE.E5M2.F32.PACK_AB_MERGE_C R11, RZ, R4, RZ ;  /* 0x00000004ff0b723e */ /* 0x000fe400048060ff */
[----:B------:R-:W-:Y:S01]  /*e1b0*/  F2FP.SATFINITE.E5M2.F32.PACK_AB_MERGE_C R5, RZ, R5, RZ ;  /* 0x00000005ff05723e */ /* 0x000fe200048060ff */
[----:B------:R0:W-:Y:S04]  /*e1c0*/  @!P5 STG.E.U8 desc[UR16][R26.64+0xf1], R7 ;  /* 0x0000f1071a00d986 */ /* 0x0001e8000c101110 */
[----:B------:R0:W-:Y:S04]  /*e1d0*/  @!P4 STG.E.U8 desc[UR16][R24.64+0xf8], R9 ;  /* 0x0000f8091800c986 */ /* 0x0001e8000c101110 */
[----:B------:R0:W-:Y:S04]  /*e1e0*/  @!P1 STG.E.U8 desc[UR16][R24.64+0xf9], R3 ;  /* 0x0000f90318009986 */ /* 0x0001e8000c101110 */
[----:B------:R0:W-:Y:S04]  /*e1f0*/  @!P6 STG.E.U8 desc[UR16][R26.64+0xf8], R11 ;  /* 0x0000f80b1a00e986 */ /* 0x0001e8000c101110 */
[----:B------:R0:W-:Y:S02]  /*e200*/  @!P0 STG.E.U8 desc[UR16][R26.64+0xf9], R5 ;  /* 0x0000f9051a008986 */ /* 0x0001e4000c101110 */
.L_x_290:
[----:B------:R-:W-:Y:S05]  /*e210*/  BSYNC B0 ;  /* 0x0000000000007941 */ /* 0x000fea0003800000 */
.L_x_32:
[----:B0-----:R-:W2:Y:S04]  /*e220*/  LDL.LU R3, [R1+0x78] ;  /* 0x0000780001037983 */ /* 0x001ea80000300800 */
[----:B-----5:R-:W2:Y:S01]  /*e230*/  LDL.LU R2, [R1+0x7c] ;  /* 0x00007c0001027983 */ /* 0x020ea20000300800 */
[----:B------:R-:W-:Y:S01]  /*e240*/  ULDC UR6, c[0x0][0xc] ;  /* 0x0000030000067ab9 */ /* 0x000fe20000000800 */
[----:B------:R-:W-:Y:S01]  /*e250*/  ULDC UR7, c[0x0][0x10] ;  /* 0x0000040000077ab9 */ /* 0x000fe20000000800 */
[----:B------:R-:W2:Y:S01]  /*e260*/  LDC R5, c[0x0][0x14] ;  /* 0x00000500ff057b82 */ /* 0x000ea20000000800 */
[----:B------:R-:W-:Y:S01]  /*e270*/  UIMAD.WIDE.U32 UR6, UR6, UR7, URZ ;  /* 0x00000007060672a5 */ /* 0x000fe2000f8e003f */
[----:B------:R-:W-:Y:S01]  /*e280*/  PRMT R0, RZ, 0x7610, R0 ;  /* 0x00007610ff007816 */ /* 0x000fe20000000000 */
[----:B------:R-:W-:-:S04]  /*e290*/  UMOV UR22, 0xffffffff ;  /* 0xffffffff00167882 */ /* 0x000fc80000000000 */
[----:B--2---:R-:W-:-:S04]  /*e2a0*/  IMAD.WIDE.U32 R2, R5, UR6, R2 ;  /* 0x0000000605027c25 */ /* 0x004fc8000f8e0002 */
[----:B------:R-:W-:Y:S01]  /*e2b0*/  IMAD R5, R5, UR7, RZ ;  /* 0x0000000705057c24 */ /* 0x000fe2000f8e02ff */
[----:B------:R-:W-:Y:S01]  /*e2c0*/  ULDC.64 UR6, c[0x0][0x650] ;  /* 0x0001940000067ab9 */ /* 0x000fe20000000a00 */
[----:B------:R-:W-:Y:S01]  /*e2d0*/  IMAD.MOV.U32 R19, RZ, RZ, R2 ;  /* 0x000000ffff137224 */ /* 0x000fe200078e0002 */
[----:B------:R-:W-:Y:S01]  /*e2e0*/  ISETP.GE.U32.AND P0, PT, R2, UR6, PT ;  /* 0x0000000602007c0c */ /* 0x000fe2000bf06070 */
[----:B------:R-:W-:Y:S02]  /*e2f0*/  IMAD.IADD R22, R3, 0x1, R5 ;  /* 0x0000000103167824 */ /* 0x000fe400078e0205 */
[----:B------:R-:W-:-:S03]  /*e300*/  IMAD.MOV.U32 R2, RZ, RZ, -0x1 ;  /* 0xffffffffff027424 */ /* 0x000fc600078e00ff */
[----:B------:R0:W-:Y:S01]  /*e310*/  STL [R1+0x78], R22 ;  /* 0x0000781601007387 */ /* 0x0001e20000100800 */
[----:B------:R-:W-:-:S03]  /*e320*/  ISETP.GE.U32.AND.EX P0, PT, R22, UR7, PT, P0 ;  /* 0x0000000716007c0c */ /* 0x000fc6000bf06100 */
[----:B------:R0:W-:Y:S04]  /*e330*/  STL [R1+0x7c], R19 ;  /* 0x00007c1301007387 */ /* 0x0001e80000100800 */
[----:B------:R0:W-:Y:S06]  /*e340*/  STL [R1+0x80], R2 ;  /* 0x0000800201007387 */ /* 0x0001ec0000100800 */
[----:B------:R-:W-:Y:S05]  /*e350*/  @P0 BRA `(.L_x_291) ;  /* 0x00000004006c0947 */ /* 0x000fea0003800000 */
[----:B------:R-:W2:Y:S01]  /*e360*/  S2R R14, SR_CTAID.X ;  /* 0x00000000000e7919 */ /* 0x000ea20000002500 */
[----:B------:R-:W5:Y:S01]  /*e370*/  LDC.64 R8, c[0x0][0x628] ;  /* 0x00018a00ff087b82 */ /* 0x000f620000000a00 */
[----:B------:R-:W-:Y:S01]  /*e380*/  ULDC UR6, c[0x0][0x150] ;  /* 0x0000540000067ab9 */ /* 0x000fe20000000800 */
[----:B------:R-:W-:Y:S01]  /*e390*/  IMAD.MOV.U32 R6, RZ, RZ, R19 ;  /* 0x000000ffff067224 */ /* 0x000fe200078e0013 */
[----:B------:R-:W0:Y:S01]  /*e3a0*/  S2R R16, SR_CTAID.Y ;  /* 0x0000000000107919 */ /* 0x000e220000002600 */
[----:B------:R-:W-:-:S04]  /*e3b0*/  IMAD.MOV.U32 R7, RZ, RZ, R22 ;  /* 0x000000ffff077224 */ /* 0x000fc800078e0016 */
[----:B------:R-:W0:Y:S08]  /*e3c0*/  LDC R17, c[0x0][0x144] ;  /* 0x00005100ff117b82 */ /* 0x000e300000000800 */
[----:B------:R-:W0:Y:S08]  /*e3d0*/  LDC R10, c[0x0][0x630] ;  /* 0x00018c00ff0a7b82 */ /* 0x000e300000000800 */
[----:B------:R-:W0:Y:S01]  /*e3e0*/  LDC.64 R12, c[0x0][0x620] ;  /* 0x00018800ff0c7b82 */ /* 0x000e220000000a00 */
[----:B-----5:R-:W-:-:S04]  /*e3f0*/  ISETP.NE.U32.AND P0, PT, R8, RZ, PT ;  /* 0x000000ff0800720c */ /* 0x020fc80003f05070 */
[----:B------:R-:W-:Y:S02]  /*e400*/  ISETP.NE.AND.EX P0, PT, R9, RZ, PT, P0 ;  /* 0x000000ff0900720c */ /* 0x000fe40003f05300 */
[----:B--2---:R-:W-:-:S05]  /*e410*/  I2FP.F32.U32 R0, R14 ;  /* 0x0000000e00007245 */ /* 0x004fca0000201000 */
[----:B------:R-:W-:-:S04]  /*e420*/  FMUL R0, R0, UR6 ;  /* 0x0000000600007c20 */ /* 0x000fc80008400000 */
[----:B------:R2:W0:Y:S02]  /*e430*/  F2I.U32.TRUNC.NTZ R15, R0 ;  /* 0x00000000000f7305 */ /* 0x000424000020f000 */
[----:B------:R-:W-:Y:S05]  /*e440*/  @!P0 BRA `(.L_x_292) ;  /* 0x0000000000288947 */ /* 0x000fea0003800000 */
[----:B--2---:R-:W2:Y:S02]  /*e450*/  LDC R0, c[0x0][0x634] ;  /* 0x00018d00ff007b82 */ /* 0x004ea40000000800 */
[----:B--2---:R-:W-:-:S05]  /*e460*/  IADD3 R7, P0, R19, R0, RZ ;  /* 0x0000000013077210 */ /* 0x004fca0007f1e0ff */
[----:B------:R-:W-:-:S04]  /*e470*/  IMAD.X R11, RZ, RZ, R22, P0 ;  /* 0x000000ffff0b7224 */ /* 0x000fc800000e0616 */
[----:B0-----:R-:W-:-:S04]  /*e480*/  IMAD.WIDE.U32 R2, R11, R8, RZ ;  /* 0x000000080b027225 */ /* 0x001fc800078e00ff */
[----:B------:R-:W-:-:S04]  /*e490*/  IMAD.WIDE.U32 R4, P0, R7, R9, R2 ;  /* 0x0000000907047225 */ /* 0x000fc80007800002 */
[----:B------:R-:W-:-:S04]  /*e4a0*/  IMAD.WIDE.U32 R2, R7, R8, RZ ;  /* 0x0000000807027225 */ /* 0x000fc800078e00ff */
[----:B------:R-:W-:Y:S01]  /*e4b0*/  IMAD.X R7, RZ, RZ, RZ, P0 ;  /* 0x000000ffff077224 */ /* 0x000fe200000e06ff */
[----:B------:R-:W-:Y:S01]  /*e4c0*/  IADD3 RZ, P0, R3, R4, RZ ;  /* 0x0000000403ff7210 */ /* 0x000fe20007f1e0ff */
[----:B------:R-:W-:-:S04]  /*e4d0*/  IMAD.MOV.U32 R6, RZ, RZ, R5 ;  /* 0x000000ffff067224 */ /* 0x000fc800078e0005 */
[----:B------:R-:W-:-:S08]  /*e4e0*/  IMAD.WIDE.U32.X R6, R11, R9, R6, P0 ;  /* 0x000000090b067225 */ /* 0x000fd000000e0406 */
.L_x_292:
[-CC-:B0-----:R-:W-:Y:S01]  /*e4f0*/  SHF.R.U64 R24, R6, R10.reuse, R7.reuse ;  /* 0x0000000a06187219 */ /* 0x181fe20000001207 */
[----:B------:R-:W0:Y:S01]  /*e500*/  LDC.64 R20, c[0x0][0x640] ;  /* 0x00019000ff147b82 */ /* 0x000e220000000a00 */
[----:B--2---:R-:W-:Y:S01]  /*e510*/  SHF.R.U32.HI R0, RZ, R10, R7 ;  /* 0x0000000aff007219 */ /* 0x004fe20000011607 */
[----:B------:R-:W-:Y:S01]  /*e520*/  IMAD.MOV.U32 R2, RZ, RZ, R19 ;  /* 0x000000ffff027224 */ /* 0x000fe200078e0013 */
[----:B------:R-:W-:Y:S01]  /*e530*/  IADD3 R5, P0, RZ, -R24, RZ ;  /* 0x80000018ff057210 */ /* 0x000fe20007f1e0ff */
[----:B------:R-:W-:Y:S01]  /*e540*/  IMAD.MOV R15, RZ, RZ, -R15 ;  /* 0x000000ffff0f7224 */ /* 0x000fe200078e0a0f */
[----:B------:R-:W-:Y:S01]  /*e550*/  ULDC UR6, c[0x0][0x154] ;  /* 0x0000550000067ab9 */ /* 0x000fe20000000800 */
[----:B------:R-:W-:Y:S02]  /*e560*/  IMAD.MOV.U32 R7, RZ, RZ, 0x1 ;  /* 0x00000001ff077424 */ /* 0x000fe400078e00ff */
[----:B------:R-:W2:Y:S01]  /*e570*/  LDC R4, c[0x0][0x618] ;  /* 0x00018600ff047b82 */ /* 0x000ea20000000800 */
[----:B------:R-:W-:-:S02]  /*e580*/  IMAD.X R3, RZ, RZ, ~R0, P0 ;  /* 0x000000ffff037224 */ /* 0x000fc400000e0e00 */
[----:B------:R-:W-:Y:S02]  /*e590*/  IMAD R15, R17, R15, R14 ;  /* 0x0000000f110f7224 */ /* 0x000fe400078e020e */
[-C--:B------:R-:W-:Y:S02]  /*e5a0*/  IMAD R0, R3, R12.reuse, RZ ;  /* 0x0000000c03007224 */ /* 0x080fe400078e02ff */
[----:B------:R-:W-:Y:S01]  /*e5b0*/  IMAD.MOV.U32 R3, RZ, RZ, R22 ;  /* 0x000000ffff037224 */ /* 0x000fe200078e0016 */
[----:B------:R-:W5:Y:S01]  /*e5c0*/  LDC R6, c[0x0][0x608] ;  /* 0x00018200ff067b82 */ /* 0x000f620000000800 */
[----:B------:R-:W-:-:S04]  /*e5d0*/  IMAD.WIDE.U32 R2, R5, R12, R2 ;  /* 0x0000000c05027225 */ /* 0x000fc800078e0002 */
[----:B------:R-:W-:-:S03]  /*e5e0*/  IMAD R5, R5, R13, R0 ;  /* 0x0000000d05057224 */ /* 0x000fc600078e0200 */
[----:B------:R-:W1:Y:S01]  /*e5f0*/  LDC R18, c[0x0][0x658] ;  /* 0x00019600ff127b82 */ /* 0x000e620000000800 */
[----:B------:R-:W-:Y:S01]  /*e600*/  I2FP.F32.U32 R0, R16 ;  /* 0x0000001000007245 */ /* 0x000fe20000201000 */
[----:B------:R-:W-:Y:S01]  /*e610*/  IMAD.IADD R3, R3, 0x1, R5 ;  /* 0x0000000103037824 */ /* 0x000fe200078e0205 */
[----:B0-----:R-:W-:Y:S01]  /*e620*/  ISETP.NE.U32.AND P0, PT, R20, RZ, PT ;  /* 0x000000ff1400720c */ /* 0x001fe20003f05070 */
[----:B------:R-:W-:Y:S02]  /*e630*/  IMAD.MOV.U32 R5, RZ, RZ, -0x1 ;  /* 0xffffffffff057424 */ /* 0x000fe400078e00ff */
[----:B------:R-:W-:Y:S02]  /*e640*/  FMUL R0, R0, UR6 ;  /* 0x0000000600007c20 */ /* 0x000fe40008400000 */
[----:B------:R-:W0:Y:S01]  /*e650*/  LDC R13, c[0x0][0x148] ;  /* 0x00005200ff0d7b82 */ /* 0x000e220000000800 */
[----:B--2---:R-:W-:Y:S01]  /*e660*/  SHF.R.U64 R10, R2, R4, R3 ;  /* 0x00000004020a7219 */ /* 0x004fe20000001203 */
[----:B------:R2:W0:Y:S01]  /*e670*/  F2I.U32.TRUNC.NTZ R12, R0 ;  /* 0x00000000000c7305 */ /* 0x000422000020f000 */
[----:B------:R-:W-:-:S02]  /*e680*/  ISETP.NE.AND.EX P0, PT, R21, RZ, PT, P0 ;  /* 0x000000ff1500720c */ /* 0x000fc40003f05300 */
[----:B------:R-:W-:-:S03]  /*e690*/  SHF.R.U32.HI R3, RZ, R4, R3 ;  /* 0x00000004ff037219 */ /* 0x000fc60000011603 */
[----:B------:R-:W0:Y:S01]  /*e6a0*/  LDC R14, c[0x0][0x600] ;  /* 0x00018000ff0e7b82 */ /* 0x000e220000000800 */
[-CC-:B-----5:R-:W-:Y:S02]  /*e6b0*/  SHF.R.U64 R8, R10, R6.reuse, R3.reuse ;  /* 0x000000060a087219 */ /* 0x1a0fe40000001203 */
[----:B------:R-:W-:-:S05]  /*e6c0*/  SHF.R.U32.HI R3, RZ, R6, R3 ;  /* 0x00000006ff037219 */ /* 0x000fca0000011603 */
[----:B------:R-:W0:Y:S01]  /*e6d0*/  LDC R19, c[0x0][0x648] ;  /* 0x00019200ff137b82 */ /* 0x000e220000000800 */
[-CC-:B-1----:R-:W-:Y:S02]  /*e6e0*/  SHF.R.U64 R11, R8, R18.reuse, R3.reuse ;  /* 0x00000012080b7219 */ /* 0x182fe40000001203 */
[-C--:B------:R-:W-:Y:S02]  /*e6f0*/  SHF.L.U32 R5, R5, R18.reuse, RZ ;  /* 0x0000001205057219 */ /* 0x080fe400000006ff */
[-C--:B------:R-:W-:Y:S01]  /*e700*/  SHF.R.U32.HI R3, RZ, R18.reuse, R3 ;  /* 0x00000012ff037219 */ /* 0x080fe20000011603 */
[----:B------:R-:W-:Y:S01]  /*e710*/  IMAD.MOV.U32 R2, RZ, RZ, R11 ;  /* 0x000000ffff027224 */ /* 0x000fe200078e000b */
[----:B------:R-:W-:Y:S01]  /*e720*/  SHF.L.U32 R34, R7, R18, RZ ;  /* 0x0000001207227219 */ /* 0x000fe200000006ff */
[----:B------:R-:W1:Y:S01]  /*e730*/  LDC R22, c[0x0][0x638] ;  /* 0x00018e00ff167b82 */ /* 0x000e620000000800 */
[----:B------:R-:W-:-:S07]  /*e740*/  LOP3.LUT R17, RZ, R5, RZ, 0x33, !PT ;  /* 0x00000005ff117212 */ /* 0x000fce00078e33ff */
[----:B------:R-:W0:Y:S01]  /*e750*/  LDC R23, c[0x0][0x610] ;  /* 0x00018400ff177b82 */ /* 0x000e220000000800 */
[----:B--2---:R-:W-:Y:S05]  /*e760*/  @!P0 BRA `(.L_x_293) ;  /* 0x0000000000288947 */ /* 0x004fea0003800000 */
[----:B------:R-:W2:Y:S02]  /*e770*/  LDC R0, c[0x0][0x64c] ;  /* 0x00019300ff007b82 */ /* 0x000ea40000000800 */
[----:B--2---:R-:W-:-:S05]  /*e780*/  IADD3 R7, P0, R11, R0, RZ ;  /* 0x000000000b077210 */ /* 0x004fca0007f1e0ff */
        /* <DEDUP_REMOVED lines=8> */
.L_x_293:
[----:B0-----:R-:W-:Y:S01]  /*e810*/  SHF.R.U64 R0, R2, R19, R3 ;  /* 0x0000001302007219 */ /* 0x001fe20000001203 */
[----:B------:R-:W-:Y:S01]  /*e820*/  VIADD R3, R14, 0xffffffff ;  /* 0xffffffff0e037836 */ /* 0x000fe20000000000 */
[----:B------:R-:W-:Y:S01]  /*e830*/  LOP3.LUT R5, R8, R17, RZ, 0xc0, !PT ;  /* 0x0000001108057212 */ /* 0x000fe200078ec0ff */
[----:B------:R-:W-:Y:S01]  /*e840*/  IMAD.MOV R12, RZ, RZ, -R12 ;  /* 0x000000ffff0c7224 */ /* 0x000fe200078e0a0c */
[----:B------:R-:W-:Y:S01]  /*e850*/  R2UR UR22, R24 ;  /* 0x00000000181672ca */ /* 0x000fe200000e0000 */
[----:B------:R-:W-:Y:S01]  /*e860*/  IMAD.MOV R2, RZ, RZ, -R0 ;  /* 0x000000ffff027224 */ /* 0x000fe200078e0a00 */
[----:B------:R-:W-:Y:S01]  /*e870*/  LOP3.LUT R3, R10, R3, RZ, 0xc0, !PT ;  /* 0x000000030a037212 */ /* 0x000fe200078ec0ff */
[----:B------:R-:W-:Y:S02]  /*e880*/  IMAD R34, R34, R0, R5 ;  /* 0x0000000022227224 */ /* 0x000fe400078e0205 */
[----:B------:R-:W-:Y:S02]  /*e890*/  @P2 IMAD R15, R13, R12, R16 ;  /* 0x0000000c0d0f2224 */ /* 0x000fe400078e0210 */
[----:B-1----:R-:W-:-:S02]  /*e8a0*/  IMAD R0, R2, R22, R11 ;  /* 0x0000001602007224 */ /* 0x002fc400078e020b */
[----:B------:R-:W-:Y:S02]  /*e8b0*/  IMAD R34, R34, R23, R15 ;  /* 0x0000001722227224 */ /* 0x000fe400078e020f */
[----:B------:R-:W-:Y:S02]  /*e8c0*/  IMAD R3, R0, R14, R3 ;  /* 0x0000000e00037224 */ /* 0x000fe400078e0203 */
[----:B------:R-:W-:-:S03]  /*e8d0*/  IMAD.MOV.U32 R0, RZ, RZ, 0x1 ;  /* 0x00000001ff007424 */ /* 0x000fc600078e00ff */
[----:B------:R-:W-:Y:S02]  /*e8e0*/  SEL R2, R3, R34, !P2 ;  /* 0x0000002203027207 */ /* 0x000fe40005000000 */
[----:B------:R-:W-:-:S03]  /*e8f0*/  SEL R34, R34, R3, !P2 ;  /* 0x0000000322227207 */ /* 0x000fc60005000000 */
[----:B------:R2:W-:Y:S04]  /*e900*/  STL [R1+0x80], R2 ;  /* 0x0000800201007387 */ /* 0x0005e80000100800 */
.L_x_291:
[----:B------:R0:W-:Y:S01]  /*e910*/  STL [R1+0x84], R34 ;  /* 0x0000842201007387 */ /* 0x0001e20000100800 */
[----:B------:R-:W-:-:S13]  /*e920*/  LOP3.LUT P0, RZ, R0, 0xff, RZ, 0xc0, !PT ;  /* 0x000000ff00ff7812 */ /* 0x000fda000780c0ff */
[----:B0-----:R-:W-:Y:S05]  /*e930*/  @P0 BRA `(.L_x_294) ;  /* 0xffffff2400ec0947 */ /* 0x001fea000383ffff */
[----:B------:R-:W-:Y:S05]  /*e940*/  EXIT ;  /* 0x000000000000794d */ /* 0x000fea0003800000 */
.L_x_4:
[----:B------:R-:W2:Y:S01]  /*e950*/  LDL R16, [R1+0x7c] ;  /* 0x00007c0001107983 */ /* 0x000ea20000100800 */
[----:B------:R-:W-:-:S03]  /*e960*/  ULDC.64 UR4, c[0x0][0x650] ;  /* 0x0001940000047ab9 */ /* 0x000fc60000000a00 */
[----:B------:R-:W3:Y:S01]  /*e970*/  LDL R17, [R1+0x78] ;  /* 0x0000780001117983 */ /* 0x000ee20000100800 */
[----:B------:R-:W-:Y:S01]  /*e980*/  PRMT R4, RZ, 0x7610, R4 ;  /* 0x00007610ff047816 */ /* 0x000fe20000000004 */
[----:B------:R-:W-:Y:S02]  /*e990*/  IMAD.MOV.U32 R5, RZ, RZ, -0x1 ;  /* 0xffffffffff057424 */ /* 0x000fe400078e00ff */
[----:B------:R-:W-:Y:S02]  /*e9a0*/  IMAD.MOV.U32 R6, RZ, RZ, -0x1 ;  /* 0xffffffffff067424 */ /* 0x000fe400078e00ff */
[----:B------:R-:W-:Y:S01]  /*e9b0*/  IMAD.MOV.U32 R11, RZ, RZ, -0x1 ;  /* 0xffffffffff0b7424 */ /* 0x000fe200078e00ff */
[----:B--2---:R-:W-:-:S04]  /*e9c0*/  ISETP.GE.U32.AND P0, PT, R16, UR4, PT ;  /* 0x0000000410007c0c */ /* 0x004fc8000bf06070 */
[----:B---3--:R-:W-:-:S13]  /*e9d0*/  ISETP.GE.U32.AND.EX P0, PT, R17, UR5, PT, P0 ;  /* 0x0000000511007c0c */ /* 0x008fda000bf06100 */
[----:B------:R-:W-:Y:S05]  /*e9e0*/  @P0 BRA `(.L_x_295) ;  /* 0x00000004005c0947 */ /* 0x000fea0003800000 */
        /* <DEDUP_REMOVED lines=18> */
.L_x_296:
[-CC-:B------:R-:W-:Y:S01]  /*eb10*/  SHF.R.U64 R11, R8, R12.reuse, R9.reuse ;  /* 0x0000000c080b7219 */ /* 0x180fe20000001209 */
[----:B------:R-:W0:Y:S01]  /*eb20*/  LDC.64 R20, c[0x0][0x640] ;  /* 0x00019000ff147b82 */ /* 0x000e220000000a00 */
[----:B------:R-:W-:Y:S01]  /*eb30*/  SHF.R.U32.HI R3, RZ, R12, R9 ;  /* 0x0000000cff037219 */ /* 0x000fe20000011609 */
[----:B------:R-:W-:Y:S01]  /*eb40*/  ULDC UR4, c[0x0][0x150] ;  /* 0x0000540000047ab9 */ /* 0x000fe20000000800 */
[----:B------:R-:W-:Y:S01]  /*eb50*/  IADD3 R7, P0, RZ, -R11, RZ ;  /* 0x8000000bff077210 */ /* 0x000fe20007f1e0ff */
[----:B------:R-:W-:Y:S01]  /*eb60*/  IMAD.MOV.U32 R4, RZ, RZ, R16 ;  /* 0x000000ffff047224 */ /* 0x000fe200078e0010 */
[----:B------:R-:W-:Y:S01]  /*eb70*/  I2FP.F32.U32 R6, R2 ;  /* 0x0000000200067245 */ /* 0x000fe20000201000 */
[----:B------:R-:W-:Y:S02]  /*eb80*/  IMAD.MOV.U32 R5, RZ, RZ, R17 ;  /* 0x000000ffff057224 */ /* 0x000fe400078e0011 */
[----:B------:R-:W1:Y:S01]  /*eb90*/  LDC R10, c[0x0][0x618] ;  /* 0x00018600ff0a7b82 */ /* 0x000e620000000800 */
[----:B------:R-:W-:-:S02]  /*eba0*/  IMAD.X R3, RZ, RZ, ~R3, P0 ;  /* 0x000000ffff037224 */ /* 0x000fc400000e0e03 */
[----:B------:R-:W-:Y:S01]  /*ebb0*/  FMUL R9, R6, UR4 ;  /* 0x0000000406097c20 */ /* 0x000fe20008400000 */
[----:B------:R-:W-:Y:S01]  /*ebc0*/  IMAD.WIDE.U32 R4, R7, R14, R4 ;  /* 0x0000000e07047225 */ /* 0x000fe200078e0004 */
[----:B------:R-:W-:-:S03]  /*ebd0*/  ULDC UR4, c[0x0][0x154] ;  /* 0x0000550000047ab9 */ /* 0x000fc60000000800 */
[----:B------:R-:W-:Y:S01]  /*ebe0*/  IMAD R6, R3, R14, RZ ;  /* 0x0000000e03067224 */ /* 0x000fe200078e02ff */
[----:B------:R-:W2:Y:S01]  /*ebf0*/  LDC R13, c[0x0][0x144] ;  /* 0x00005100ff0d7b82 */ /* 0x000ea20000000800 */
[----:B------:R-:W3:Y:S02]  /*ec00*/  F2I.U32.TRUNC.NTZ R9, R9 ;  /* 0x0000000900097305 */ /* 0x000ee4000020f000 */
[----:B------:R-:W-:Y:S02]  /*ec10*/  IMAD R3, R7, R15, R6 ;  /* 0x0000000f07037224 */ /* 0x000fe400078e0206 */
[----:B------:R-:W-:Y:S02]  /*ec20*/  IMAD.MOV.U32 R6, RZ, RZ, -0x1 ;  /* 0xffffffffff067424 */ /* 0x000fe400078e00ff */
[----:B------:R-:W-:Y:S01]  /*ec30*/  IMAD.IADD R3, R5, 0x1, R3 ;  /* 0x0000000105037824 */ /* 0x000fe200078e0203 */
[----:B------:R-:W4:Y:S01]  /*ec40*/  LDC R12, c[0x0][0x608] ;  /* 0x00018200ff0c7b82 */ /* 0x000f220000000800 */
[----:B------:R-:W-:-:S02]  /*ec50*/  I2FP.F32.U32 R5, R0 ;  /* 0x0000000000057245 */ /* 0x000fc40000201000 */
[----:B0-----:R-:W-:-:S03]  /*ec60*/  ISETP.NE.U32.AND P0, PT, R20, RZ, PT ;  /* 0x000000ff1400720c */ /* 0x001fc60003f05070 */
[----:B------:R-:W-:Y:S01]  /*ec70*/  FMUL R5, R5, UR4 ;  /* 0x0000000405057c20 */ /* 0x000fe20008400000 */
[----:B------:R-:W-:Y:S01]  /*ec80*/  ISETP.NE.AND.EX P0, PT, R21, RZ, PT, P0 ;  /* 0x000000ff1500720c */ /* 0x000fe20003f05300 */
[----:B------:R-:W0:Y:S01]  /*ec90*/  LDC R7, c[0x0][0x658] ;  /* 0x00019600ff077b82 */ /* 0x000e220000000800 */
[-C--:B-1----:R-:W-:Y:S01]  /*eca0*/  SHF.R.U64 R8, R4, R10.reuse, R3 ;  /* 0x0000000a04087219 */ /* 0x082fe20000001203 */
[----:B---3--:R-:W-:Y:S01]  /*ecb0*/  IMAD.MOV R4, RZ, RZ, -R9 ;  /* 0x000000ffff047224 */ /* 0x008fe200078e0a09 */
[----:B------:R-:W-:Y:S02]  /*ecc0*/  SHF.R.U32.HI R3, RZ, R10, R3 ;  /* 0x0000000aff037219 */ /* 0x000fe40000011603 */
[----:B------:R1:W3:Y:S03]  /*ecd0*/  F2I.U32.TRUNC.NTZ R10, R5 ;  /* 0x00000005000a7305 */ /* 0x0002e6000020f000 */
[----:B------:R-:W1:Y:S01]  /*ece0*/  LDC R17, c[0x0][0x148] ;  /* 0x00005200ff117b82 */ /* 0x000e620000000800 */
[----:B--2---:R-:W-:-:S02]  /*ecf0*/  IMAD R19, R13, R4, R2 ;  /* 0x000000040d137224 */ /* 0x004fc400078e0202 */
[----:B------:R-:W-:-:S05]  /*ed00*/  IMAD.MOV.U32 R4, RZ, RZ, 0x1 ;  /* 0x00000001ff047424 */ /* 0x000fca00078e00ff */
[----:B------:R-:W2:Y:S01]  /*ed10*/  LDC R14, c[0x0][0x600] ;  /* 0x00018000ff0e7b82 */ /* 0x000ea20000000800 */
[-CC-:B----4-:R-:W-:Y:S02]  /*ed20*/  SHF.R.U64 R13, R8, R12.reuse, R3.reuse ;  /* 0x0000000c080d7219 */ /* 0x190fe40000001203 */
[----:B------:R-:W-:-:S05]  /*ed30*/  SHF.R.U32.HI R2, RZ, R12, R3 ;  /* 0x0000000cff027219 */ /* 0x000fca0000011603 */
[----:B------:R-:W4:Y:S01]  /*ed40*/  LDC R16, c[0x0][0x648] ;  /* 0x00019200ff107b82 */ /* 0x000f220000000800 */
[-CC-:B0-----:R-:W-:Y:S02]  /*ed50*/  SHF.R.U64 R15, R13, R7.reuse, R2.reuse ;  /* 0x000000070d0f7219 */ /* 0x181fe40000001202 */
[-C--:B------:R-:W-:Y:S02]  /*ed60*/  SHF.L.U32 R6, R6, R7.reuse, RZ ;  /* 0x0000000706067219 */ /* 0x080fe400000006ff */
[-C--:B------:R-:W-:Y:S01]  /*ed70*/  SHF.R.U32.HI R3, RZ, R7.reuse, R2 ;  /* 0x00000007ff037219 */ /* 0x080fe20000011602 */
[----:B------:R-:W-:Y:S01]  /*ed80*/  IMAD.MOV.U32 R2, RZ, RZ, R15 ;  /* 0x000000ffff027224 */ /* 0x000fe200078e000f */
[----:B------:R-:W-:Y:S01]  /*ed90*/  SHF.L.U32 R12, R4, R7, RZ ;  /* 0x00000007040c7219 */ /* 0x000fe200000006ff */
[----:B------:R-:W0:Y:S01]  /*eda0*/  LDC R18, c[0x0][0x638] ;  /* 0x00018e00ff127b82 */ /* 0x000e220000000800 */
[----:B------:R-:W-:-:S07]  /*edb0*/  LOP3.LUT R22, RZ, R6, RZ, 0x33, !PT ;  /* 0x00000006ff167212 */ /* 0x000fce00078e33ff */
        /* <DEDUP_REMOVED lines=12> */
.L_x_297:
[----:B----4-:R-:W-:Y:S01]  /*ee80*/  SHF.R.U64 R3, R2, R16, R3 ;  /* 0x0000001002037219 */ /* 0x010fe20000001203 */
[----:B--2---:R-:W-:Y:S01]  /*ee90*/  VIADD R5, R14, 0xffffffff ;  /* 0xffffffff0e057836 */ /* 0x004fe20000000000 */
[----:B------:R-:W-:Y:S01]  /*eea0*/  LOP3.LUT R2, R13, R22, RZ, 0xc0, !PT ;  /* 0x000000160d027212 */ /* 0x000fe200078ec0ff */
[----:B------:R-:W-:Y:S02]  /*eeb0*/  IMAD.MOV R10, RZ, RZ, -R10 ;  /* 0x000000ffff0a7224 */ /* 0x000fe400078e0a0a */
[----:B------:R-:W-:Y:S02]  /*eec0*/  IMAD.MOV R4, RZ, RZ, -R3 ;  /* 0x000000ffff047224 */ /* 0x000fe400078e0a03 */
[----:B------:R-:W-:Y:S01]  /*eed0*/  IMAD R2, R12, R3, R2 ;  /* 0x000000030c027224 */ /* 0x000fe200078e0202 */
[----:B------:R-:W-:Y:S01]  /*eee0*/  LOP3.LUT R3, R8, R5, RZ, 0xc0, !PT ;  /* 0x0000000508037212 */ /* 0x000fe200078ec0ff */
[----:B------:R-:W-:Y:S02]  /*eef0*/  @P2 IMAD R19, R17, R10, R0 ;  /* 0x0000000a11132224 */ /* 0x000fe400078e0200 */
[----:B0-----:R-:W-:-:S02]  /*ef00*/  IMAD R0, R4, R18, R15 ;  /* 0x0000001204007224 */ /* 0x001fc400078e020f */
[----:B------:R-:W-:Y:S02]  /*ef10*/  IMAD R5, R2, R23, R19 ;  /* 0x0000001702057224 */ /* 0x000fe400078e0213 */
[----:B------:R-:W-:Y:S02]  /*ef20*/  IMAD R0, R0, R14, R3 ;  /* 0x0000000e00007224 */ /* 0x000fe400078e0203 */
[----:B------:R-:W-:-:S03]  /*ef30*/  IMAD.MOV.U32 R4, RZ, RZ, 0x1 ;  /* 0x00000001ff047424 */ /* 0x000fc600078e00ff */
[----:B------:R-:W-:Y:S02]  /*ef40*/  SEL R6, R0, R5, !P2 ;  /* 0x0000000500067207 */ /* 0x000fe40005000000 */
[----:B------:R-:W-:-:S07]  /*ef50*/  SEL R5, R5, R0, !P2 ;  /* 0x0000000005057207 */ /* 0x000fce0005000000 */
.L_x_295:
[----:B------:R-:W-:-:S08]  /*ef60*/  NOP ;  /* 0x0000000000007918 */ /* 0x000fd00000000000 */
[----:B------:R-:W0:-:S00]  /*ef70*/  USETMAXREG.DEALLOC.CTAPOOL 0x28 ;  /* 0x00000028000079c8 */ /* 0x000e0000080e0500 */
[----:B------:R-:W-:-:S13]  /*ef80*/  ISETP.NE.AND P0, PT, RZ, UR8, PT ;  /* 0x00000008ff007c0c */ /* 0x000fda000bf05270 */
[----:B------:R-:W-:Y:S05]  /*ef90*/  @P0 EXIT ;  /* 0x000000000000094d */ /* 0x000fea0003800000 */
[----:B0-----:R-:W-:Y:S01]  /*efa0*/  LOP3.LUT P0, RZ, R4, 0xff, RZ, 0xc0, !PT ;  /* 0x000000ff04ff7812 */ /* 0x001fe2000780c0ff */
[----:B------:R-:W-:Y:S02]  /*efb0*/  IMAD.MOV.U32 R0, RZ, RZ, 0x1 ;  /* 0x00000001ff007424 */ /* 0x000fe400078e00ff */
[----:B------:R-:W-:-:S10]  /*efc0*/  IMAD.MOV.U32 R8, RZ, RZ, RZ ;  /* 0x000000ffff087224 */ /* 0x000fd400078e00ff */
[----:B------:R-:W-:Y:S05]  /*efd0*/  @!P0 BRA `(.L_x_298) ;  /* 0x0000000c00508947 */ /* 0x000fea0003800000 */
[----:B------:R-:W0:Y:S01]  /*efe0*/  S2R R2, SR_TID.X ;  /* 0x0000000000027919 */ /* 0x000e220000002100 */
[----:B------:R-:W-:Y:S01]  /*eff0*/  ULDC UR4, c[0x0][0x28c] ;  /* 0x0000a30000047ab9 */ /* 0x000fe20000000800 */
[----:B------:R-:W-:Y:S01]  /*f000*/  ULDC UR6, c[0x0][0x658] ;  /* 0x0001960000067ab9 */ /* 0x000fe20000000800 */
[----:B------:R-:W-:Y:S01]  /*f010*/  UIADD3 UR10, UR4, 0x3f, URZ ;  /* 0x0000003f040a7890 */ /* 0x000fe2000fffe03f */
[----:B------:R-:W-:Y:S01]  /*f020*/  BSSY B0, `(.L_x_298) ;  /* 0x00000cf000007945 */ /* 0x000fe20003800000 */
[----:B------:R-:W-:Y:S01]  /*f030*/  UMOV UR7, 0xffffffff ;  /* 0xffffffff00077882 */ /* 0x000fe20000000000 */
[----:B------:R-:W-:Y:S01]  /*f040*/  ULDC UR5, c[0x0][0x600] ;  /* 0x0001800000057ab9 */ /* 0x000fe20000000800 */
[----:B------:R-:W-:Y:S01]  /*f050*/  UMOV UR9, 0x1 ;  /* 0x0000000100097882 */ /* 0x000fe20000000000 */
[----:B------:R-:W-:Y:S01]  /*f060*/  USHF.L.U32 UR7, UR7, UR6, URZ ;  /* 0x0000000607077299 */ /* 0x000fe2000800063f */
[----:B------:R-:W-:Y:S01]  /*f070*/  IMAD.MOV.U32 R9, RZ, RZ, 0x1 ;  /* 0x00000001ff097424 */ /* 0x000fe200078e00ff */
[----:B------:R-:W-:Y:S01]  /*f080*/  UIADD3 UR4, UR5, -0x1, URZ ;  /* 0xffffffff05047890 */ /* 0x000fe2000fffe03f */
[----:B------:R-:W-:Y:S01]  /*f090*/  IMAD.MOV.U32 R0, RZ, RZ, 0x1 ;  /* 0x00000001ff007424 */ /* 0x000fe200078e00ff */
[----:B------:R-:W-:Y:S01]  /*f0a0*/  USHF.R.S32.HI UR11, URZ, 0x1f, UR10 ;  /* 0x0000001f3f0b7899 */ /* 0x000fe2000801140a */
[----:B------:R-:W-:Y:S01]  /*f0b0*/  IMAD.MOV.U32 R8, RZ, RZ, RZ ;  /* 0x000000ffff087224 */ /* 0x000fe200078e00ff */
[----:B------:R-:W-:Y:S01]  /*f0c0*/  ULDC UR8, c[0x0][0xc] ;  /* 0x0000030000087ab9 */ /* 0x000fe20000000800 */
[----:B------:R-:W-:-:S02]  /*f0d0*/  USHF.L.U32 UR5, UR9, UR6, URZ ;  /* 0x0000000609057299 */ /* 0x000fc4000800063f */
[----:B------:R-:W-:Y:S01]  /*f0e0*/  ULEA.HI UR11, UR11, UR10, URZ, 0x6 ;  /* 0x0000000a0b0b7291 */ /* 0x000fe2000f8f303f */
[----:B------:R-:W-:Y:S01]  /*f0f0*/  ULDC UR9, c[0x0][0x10] ;  /* 0x0000040000097ab9 */ /* 0x000fe20000000800 */
[----:B------:R-:W-:Y:S02]  /*f100*/  ULOP3.LUT UR6, URZ, UR7, URZ, 0x33, !UPT ;  /* 0x000000073f067292 */ /* 0x000fe4000f8e333f */
[----:B------:R-:W-:Y:S01]  /*f110*/  UIMAD.WIDE.U32 UR8, UR8, UR9, URZ ;  /* 0x00000009080872a5 */ /* 0x000fe2000f8e003f */
[----:B------:R-:W-:Y:S01]  /*f120*/  ULDC UR7, c[0x0][0x14] ;  /* 0x0000050000077ab9 */ /* 0x000fe20000000800 */
[----:B------:R-:W-:Y:S02]  /*f130*/  USHF.R.S32.HI UR20, URZ, 0x6, UR11 ;  /* 0x000000063f147899 */ /* 0x000fe4000801140b */
[----:B------:R-:W-:Y:S02]  /*f140*/  UIMAD.WIDE.U32 UR22, UR8, UR7, URZ ;  /* 0x00000007081672a5 */ /* 0x000fe4000f8e003f */
[----:B------:R-:W-:-:S02]  /*f150*/  UIMAD UR18, UR9, UR7, URZ ;  /* 0x00000007091272a4 */ /* 0x000fc4000f8e023f */
[----:B------:R-:W-:Y:S01]  /*f160*/  ULOP3.LUT UR26, UR13, 0x2, URZ, 0xfc, !UPT ;  /* 0x000000020d1a7892 */ /* 0x000fe2000f8efc3f */
[C---:B0-----:R-:W-:Y:S01]  /*f170*/  LOP3.LUT P3, RZ, R2.reuse, 0x7f, RZ, 0xc0, !PT ;  /* 0x0000007f02ff7812 */ /* 0x041fe2000786c0ff */
[----:B------:R-:W-:Y:S01]  /*f180*/  UIADD3 UR18, UR23, UR18, URZ ;  /* 0x0000001217127290 */ /* 0x000fe2000fffe03f */
[----:B------:R-:W-:Y:S01]  /*f190*/  LOP3.LUT P0, RZ, R2, 0x1f, RZ, 0xc0, !PT ;  /* 0x0000001f02ff7812 */ /* 0x000fe2000780c0ff */
[----:B------:R-:W-:Y:S01]  /*f1a0*/  UIADD3 UR27, UR20, 0x1, URZ ;  /* 0x00000001141b7890 */ /* 0x000fe2000fffe03f */
[----:B------:R-:W-:Y:S02]  /*f1b0*/  ULDC.64 UR24, c[0x0][0x198] ;  /* 0x0000660000187ab9 */ /* 0x000fe40000000a00 */
[----:B------:R-:W-:-:S13]  /*f1c0*/  PLOP3.LUT P0, PT, P0, P3, PT, 0x8a, 0x0 ;  /* 0x000000000000781c */ /* 0x000fda0000707172 */
.L_x_310:
[----:B------:R-:W-:-:S03]  /*f1d0*/  UMOV UR7, 0xffffffff ;  /* 0xffffffff00077882 */ /* 0x000fc60000000000 */
[----:B------:R-:W-:Y:S05]  /*f1e0*/  BRA.DIV UR7, `(.L_x_299) ;  /* 0x00000012077c7947 */ /* 0x000fea000b800000 */
[----:B------:R-:W-:-:S13]  /*f1f0*/  ELECT P1, URZ, PT ;  /* 0x00000000003f782f */ /* 0x000fda0003820000 */
.L_x_326:
[----:B------:R-:W0:Y:S01]  /*f200*/  LDC R2, c[0x0][0x28c] ;  /* 0x0000a300ff027b82 */ /* 0x000e220000000800 */
[----:B------:R-:W-:Y:S01]  /*f210*/  BSSY B1, `(.L_x_300) ;  /* 0x0000038000017945 */ /* 0x000fe20003800000 */
[----:B0-----:R-:W-:-:S13]  /*f220*/  ISETP.LT.OR P1, PT, R2, 0x1, !P1 ;  /* 0x000000010200780c */ /* 0x001fda0004f21670 */
[----:B------:R-:W-:Y:S05]  /*f230*/  @P1 BRA `(.L_x_301) ;  /* 0x0000000000d41947 */ /* 0x000fea0003800000 */
[----:B------:R-:W-:Y:S02]  /*f240*/  IMAD.SHL.U32 R6, R6, 0x100, RZ ;  /* 0x0000010006067824 */ /* 0x000fe400078e00ff */
[----:B------:R-:W-:Y:S02]  /*f250*/  IMAD.SHL.U32 R7, R5, 0x80, RZ ;  /* 0x0000008005077824 */ /* 0x000fe400078e00ff */
[----:B------:R-:W-:Y:S02]  /*f260*/  IMAD.MOV.U32 R12, RZ, RZ, RZ ;  /* 0x000000ffff0c7224 */ /* 0x000fe400078e00ff */
[----:B------:R-:W-:Y:S02]  /*f270*/  IMAD.U32 R14, RZ, RZ, UR27 ;  /* 0x0000001bff0e7e24 */ /* 0x000fe4000f8e00ff */
[----:B------:R-:W-:Y:S02]  /*f280*/  IMAD.MOV.U32 R2, RZ, RZ, R0 ;  /* 0x000000ffff027224 */ /* 0x000fe400078e0000 */
[----:B------:R-:W-:-:S07]  /*f290*/  IMAD.MOV.U32 R3, RZ, RZ, R8 ;  /* 0x000000ffff037224 */ /* 0x000fce00078e0008 */
.L_x_305:
[----:B------:R-:W0:Y:S01]  /*f2a0*/  S2R R5, SR_CgaCtaId ;  /* 0x0000000000057919 */ /* 0x000e220000008800 */
[----:B------:R-:W-:-:S04]  /*f2b0*/  MOV R4, 0x400 ;  /* 0x0000040000047802 */ /* 0x000fc80000000f00 */
[----:B0-----:R-:W-:Y:S02]  /*f2c0*/  LEA R10, R5, R4, 0x18 ;  /* 0x00000004050a7211 */ /* 0x001fe400078ec0ff */
[----:B------:R-:W-:Y:S01]  /*f2d0*/  SHF.L.U32 R4, R2, 0x1f, RZ ;  /* 0x0000001f02047819 */ /* 0x000fe200000006ff */
[----:B------:R-:W0:Y:S02]  /*f2e0*/  @!P3 LDC R5, c[0x0][0x500] ;  /* 0x00014000ff05bb82 */ /* 0x000e240000000800 */
[----:B------:R-:W-:-:S04]  /*f2f0*/  IMAD R13, R3, 0x8, R10 ;  /* 0x00000008030d7824 */ /* 0x000fc800078e020a */
[----:B------:R-:W1:Y:S02]  /*f300*/  SYNCS.PHASECHK.TRANS64.TRYWAIT P1, [R13+URZ+0x48], R4 ;  /* 0x000048040d0075a7 */ /* 0x000e64000802017f */
[----:B-1----:R-:W-:Y:S05]  /*f310*/  @!P1 BRA `(.L_x_302) ;  /* 0x0000001000509947 */ /* 0x002fea0003800000 */
.L_x_327:
[----:B------:R-:W-:Y:S01]  /*f320*/  UPRMT UR7, UR26, 0x9910, URZ ;  /* 0x000099101a077896 */ /* 0x000fe2000800003f */
[----:B0-----:R0:W-:Y:S03]  /*f330*/  @!P3 SYNCS.ARRIVE.TRANS64 RZ, [R13+URZ], R5 ;  /* 0x000000050dffb9a7 */ /* 0x0011e6000800003f */
[----:B------:R-:W-:-:S06]  /*f340*/  UISETP.NE.AND UP0, UPT, UR7, 0x2, UPT ;  /* 0x000000020700788c */ /* 0x000fcc000bf05270 */
[----:B------:R-:W-:-:S13]  /*f350*/  PLOP3.LUT P1, PT, PT, PT, UP0, 0x80, 0x0 ;  /* 0x000000000000781c */ /* 0x000fda0003f2f008 */
[----:B0-----:R-:W-:Y:S05]  /*f360*/  @P1 BRA `(.L_x_303) ;  /* 0x0000000000041947 */ /* 0x001fea0003800000 */
[----:B------:R-:W-:Y:S01]  /*f370*/  BPT.TRAP 0x1 ;  /* 0x000000040000795c */ /* 0x000fe20000300000 */
.L_x_303:
[----:B------:R-:W-:Y:S05]  /*f380*/  @P0 BRA `(.L_x_304) ;  /* 0x0000000000040947 */ /* 0x000fea0003800000 */
[----:B------:R-:W-:Y:S01]  /*f390*/  BPT.TRAP 0x1 ;  /* 0x000000040000795c */ /* 0x000fe20000300000 */
.L_x_304:
[--C-:B-1----:R-:W-:Y:S01]  /*f3a0*/  IMAD R4, R3, 0x2000, R10.reuse ;  /* 0x0000200003047824 */ /* 0x102fe200078e020a */
[----:B------:R-:W-:Y:S01]  /*f3b0*/  R2UR UR9, R13 ;  /* 0x000000000d0972ca */ /* 0x000fe200000e0000 */
[----:B------:R-:W-:Y:S01]  /*f3c0*/  IMAD R10, R3, 0x4000, R10 ;  /* 0x00004000030a7824 */ /* 0x000fe200078e020a */
[----:B------:R-:W-:Y:S01]  /*f3d0*/  UIADD3 UR14, UP0, UR24, 0xf0, URZ ;  /* 0x000000f0180e7890 */ /* 0x000fe2000ff1e03f */
[----:B------:R-:W-:Y:S01]  /*f3e0*/  VIADD R14, R14, 0xffffffff ;  /* 0xffffffff0e0e7836 */ /* 0x000fe20000000000 */
[----:B------:R-:W-:Y:S01]  /*f3f0*/  R2UR UR7, R4 ;  /* 0x00000000040772ca */ /* 0x000fe200000e0000 */
[----:B------:R-:W-:Y:S01]  /*f400*/  UIADD3 UR28, UP1, UR24, 0x1f0, URZ ;  /* 0x000001f0181c7890 */ /* 0x000fe2000ff3e03f */
[----:B------:R-:W-:Y:S01]  /*f410*/  R2UR UR8, R10 ;  /* 0x000000000a0872ca */ /* 0x000fe200000e0000 */
[----:B------:R-:W-:Y:S01]  /*f420*/  UIADD3.X UR15, URZ, UR25, URZ, UP0, !UPT ;  /* 0x000000193f0f7290 */ /* 0x000fe200087fe43f */
[----:B------:R-:W-:Y:S01]  /*f430*/  R2UR UR11, R7 ;  /* 0x00000000070b72ca */ /* 0x000fe200000e0000 */
[----:B------:R-:W-:Y:S01]  /*f440*/  VIADD R3, R3, 0x1 ;  /* 0x0000000103037836 */ /* 0x000fe20000000000 */
[----:B------:R-:W-:Y:S01]  /*f450*/  R2UR UR10, R12 ;  /* 0x000000000c0a72ca */ /* 0x000fe200000e0000 */
[----:B------:R-:W-:Y:S01]  /*f460*/  UIADD3.X UR29, URZ, UR25, URZ, UP1, !UPT ;  /* 0x000000193f1d7290 */ /* 0x000fe20008ffe43f */
[----:B------:R-:W-:Y:S01]  /*f470*/  R2UR UR12, R11 ;  /* 0x000000000b0c72ca */ /* 0x000fe200000e0000 */
[----:B------:R-:W-:Y:S01]  /*f480*/  UMOV UR16, 0x0 ;  /* 0x0000000000107882 */ /* 0x000fe20000000000 */
[----:B------:R-:W-:Y:S01]  /*f490*/  R2UR UR21, R6 ;  /* 0x00000000061572ca */ /* 0x000fe200000e0000 */
[----:B------:R-:W-:Y:S01]  /*f4a0*/  UMOV UR17, 0x10000000 ;  /* 0x1000000000117882 */ /* 0x000fe20000000000 */
[----:B------:R-:W-:Y:S01]  /*f4b0*/  ISETP.GT.AND P4, PT, R14, 0x1, PT ;  /* 0x000000010e00780c */ /* 0x000fe20003f84270 */
[----:B------:R-:W-:Y:S01]  /*f4c0*/  UIADD3 UR7, UR7, 0x180, URZ ;  /* 0x0000018007077890 */ /* 0x000fe2000fffe03f */
[----:B------:R-:W-:Y:S01]  /*f4d0*/  ISETP.NE.AND P1, PT, R3, 0x9, PT ;  /* 0x000000090300780c */ /* 0x000fe20003f25270 */
[----:B------:R-:W-:Y:S01]  /*f4e0*/  UIADD3 UR19, UR8, 0x12180, URZ ;  /* 0x0001218008137890 */ /* 0x000fe2000fffe03f */
[----:B------:R-:W-:-:S02]  /*f4f0*/  VIADD R12, R12, 0x40 ;  /* 0x000000400c0c7836 */ /* 0x000fc40000000000 */
[----:B------:R-:W-:Y:S02]  /*f500*/  SEL R5, RZ, 0x1, P1 ;  /* 0x00000001ff057807 */ /* 0x000fe40000800000 */
[----:B------:R-:W-:Y:S01]  /*f510*/  UMOV UR8, UR7 ;  /* 0x0000000700087c82 */ /* 0x000fe20008000000 */
[----:B------:R-:W-:Y:S01]  /*f520*/  SEL R3, R3, RZ, P1 ;  /* 0x000000ff03037207 */ /* 0x000fe20000800000 */
[----:B------:R0:W-:Y:S01]  /*f530*/  UTMALDG.3D [UR8], [UR14], desc[UR16] ;  /* 0x000010080e0075b4 */ /* 0x0001e20008011000 */
[----:B------:R-:W-:Y:S01]  /*f540*/  LOP3.LUT R2, R2, R5, RZ, 0x3c, !PT ;  /* 0x0000000502027212 */ /* 0x000fe200078e3cff */
[----:B0-----:R-:W-:Y:S01]  /*f550*/  UMOV UR8, UR19 ;  /* 0x0000001300087c82 */ /* 0x001fe20008000000 */
[----:B------:R-:W-:Y:S02]  /*f560*/  UMOV UR11, UR21 ;  /* 0x00000015000b7c82 */ /* 0x000fe40008000000 */
[----:B------:R0:W-:Y:S02]  /*f570*/  UTMALDG.3D [UR8], [UR28], desc[UR16] ;  /* 0x000010081c0075b4 */ /* 0x0001e40008011000 */
[----:B0-----:R-:W-:Y:S05]  /*f580*/  @P4 BRA `(.L_x_305) ;  /* 0xfffffffc00444947 */ /* 0x001fea000383ffff */
.L_x_301:
[----:B------:R-:W-:Y:S05]  /*f590*/  BSYNC B1 ;  /* 0x0000000000017941 */ /* 0x000fea0003800000 */
.L_x_300:
[----:B------:R-:W2:Y:S01]  /*f5a0*/  LDL.LU R15, [R1+0x78] ;  /* 0x00007800010f7983 */ /* 0x000ea20000300800 */
[----:B------:R-:W-:Y:S01]  /*f5b0*/  LOP3.LUT P5, RZ, R9, 0xff, RZ, 0xc0, !PT ;  /* 0x000000ff09ff7812 */ /* 0x000fe200078ac0ff */
[----:B------:R-:W-:Y:S01]  /*f5c0*/  VIADD R8, R8, UR20 ;  /* 0x0000001408087c36 */ /* 0x000fe20008000000 */
[----:B------:R-:W-:Y:S01]  /*f5d0*/  ULDC.64 UR8, c[0x0][0x650] ;  /* 0x0001940000087ab9 */ /* 0x000fe20000000a00 */
[----:B------:R-:W3:Y:S01]  /*f5e0*/  LDL.LU R13, [R1+0x7c] ;  /* 0x00007c00010d7983 */ /* 0x000ee20000300800 */
[----:B------:R-:W-:Y:S01]  /*f5f0*/  IMAD.U32 R5, RZ, RZ, UR20 ;  /* 0x00000014ff057e24 */ /* 0x000fe2000f8e00ff */
[----:B------:R-:W-:Y:S01]  /*f600*/  UISETP.GE.U32.AND UP0, UPT, UR20, 0x9, UPT ;  /* 0x000000091400788c */ /* 0x000fe2000bf06070 */
[----:B------:R-:W-:Y:S01]  /*f610*/  ISETP.GT.U32.AND P1, PT, R8, 0x8, PT ;  /* 0x000000080800780c */ /* 0x000fe20003f24070 */
[----:B------:R-:W-:Y:S01]  /*f620*/  BSSY B1, `(.L_x_306) ;  /* 0x000006c000017945 */ /* 0x000fe20003800000 */
[----:B------:R-:W-:Y:S01]  /*f630*/  IMAD.MOV.U32 R6, RZ, RZ, -0x1 ;  /* 0xffffffffff067424 */ /* 0x000fe200078e00ff */
[----:B------:R-:W-:Y:S01]  /*f640*/  PRMT R9, RZ, 0x7610, R9 ;  /* 0x00007610ff097816 */ /* 0x000fe20000000009 */
[----:B------:R-:W-:Y:S01]  /*f650*/  IMAD.MOV.U32 R11, RZ, RZ, -0x1 ;  /* 0xffffffffff0b7424 */ /* 0x000fe200078e00ff */
[----:B------:R-:W-:-:S02]  /*f660*/  ISETP.LT.U32.AND P1, PT, R5, 0x9, P1 ;  /* 0x000000090500780c */ /* 0x000fc40000f21070 */
[----:B------:R-:W0:Y:S01]  /*f670*/  @P5 S2R R3, SR_CgaCtaId ;  /* 0x0000000000035919 */ /* 0x000e220000008800 */
[----:B------:R-:W-:Y:S02]  /*f680*/  @P5 MOV R2, 0x400 ;  /* 0x0000040000025802 */ /* 0x000fe40000000f00 */
[----:B------:R-:W-:Y:S02]  /*f690*/  PLOP3.LUT P4, PT, PT, PT, UP0, 0x80, 0x0 ;  /* 0x000000000000781c */ /* 0x000fe40003f8f008 */
[----:B0-----:R-:W-:Y:S01]  /*f6a0*/  @P5 LEA R4, R3, R2, 0x18 ;  /* 0x0000000203045211 */ /* 0x001fe200078ec0ff */
[----:B------:R-:W-:-:S03]  /*f6b0*/  IMAD.WIDE.U32 R2, R8, 0x38e38e39, RZ ;  /* 0x38e38e3908027825 */ /* 0x000fc600078e00ff */
[----:B------:R0:W-:Y:S02]  /*f6c0*/  @P5 SYNCS.ARRIVE.TRANS64.A1T0 RZ, [R4+URZ+0xa8], RZ ;  /* 0x0000a8ff04ff59a7 */ /* 0x0001e4000810003f */
[----:B------:R-:W-:Y:S02]  /*f6d0*/  SHF.R.U32.HI R5, RZ, 0x1, R3 ;  /* 0x00000001ff057819 */ /* 0x000fe40000011603 */
[----:B------:R-:W-:Y:S02]  /*f6e0*/  SEL R3, RZ, 0x1, !P1 ;  /* 0x00000001ff037807 */ /* 0x000fe40004800000 */
[----:B------:R-:W-:Y:S01]  /*f6f0*/  PRMT R2, RZ, 0x7610, R2 ;  /* 0x00007610ff027816 */ /* 0x000fe20000000002 */
[----:B------:R-:W-:Y:S01]  /*f700*/  IMAD R8, R5, -0x9, R8 ;  /* 0xfffffff705087824 */ /* 0x000fe200078e0208 */
[----:B------:R-:W-:-:S04]  /*f710*/  LOP3.LUT R0, R0, R3, RZ, 0x3c, !PT ;  /* 0x0000000300007212 */ /* 0x000fc800078e3cff */
[----:B------:R-:W-:Y:S01]  /*f720*/  @P4 LOP3.LUT R0, R0, 0x1, R5, 0x78, !PT ;  /* 0x0000000100004812 */ /* 0x000fe200078e7805 */
[----:B------:R-:W-:Y:S01]  /*f730*/  IMAD.MOV.U32 R5, RZ, RZ, -0x1 ;  /* 0xffffffffff057424 */ /* 0x000fe200078e00ff */
[----:B---3--:R-:W-:-:S04]  /*f740*/  IADD3 R13, P5, R13, UR22, RZ ;  /* 0x000000160d0d7c10 */ /* 0x008fc8000ffbe0ff */
[----:B--2---:R-:W-:Y:S01]  /*f750*/  IADD3.X R15, R15, UR18, RZ, P5, !PT ;  /* 0x000000120f0f7c10 */ /* 0x004fe2000affe4ff */
[----:B------:R0:W-:Y:S01]  /*f760*/  STL [R1+0x7c], R13 ;  /* 0x00007c0d01007387 */ /* 0x0001e20000100800 */
[----:B------:R-:W-:-:S03]  /*f770*/  ISETP.GE.U32.AND P1, PT, R13, UR8, PT ;  /* 0x000000080d007c0c */ /* 0x000fc6000bf26070 */
[----:B------:R0:W-:Y:S01]  /*f780*/  STL [R1+0x78], R15 ;  /* 0x0000780f01007387 */ /* 0x0001e20000100800 */
[----:B------:R-:W-:-:S13]  /*f790*/  ISETP.GE.U32.AND.EX P1, PT, R15, UR9, PT, P1 ;  /* 0x000000090f007c0c */ /* 0x000fda000bf26110 */
[----:B0-----:R-:W-:Y:S05]  /*f7a0*/  @P1 BRA `(.L_x_307) ;  /* 0x00000004004c1947 */ /* 0x001fea0003800000 */
[----:B------:R-:W-:Y:S01]  /*f7b0*/  ULDC.64 UR8, c[0x0][0x628] ;  /* 0x00018a0000087ab9 */ /* 0x000fe20000000a00 */
[----:B------:R-:W0:Y:S01]  /*f7c0*/  S2R R12, SR_CTAID.X ;  /* 0x00000000000c7919 */ /* 0x000e220000002500 */
[----:B------:R-:W-:Y:S01]  /*f7d0*/  ISETP.NE.U32.AND P1, PT, RZ, UR8, PT ;  /* 0x00000008ff007c0c */ /* 0x000fe2000bf25070 */
[----:B------:R-:W-:Y:S01]  /*f7e0*/  ULDC UR10, c[0x0][0x630] ;  /* 0x00018c00000a7ab9 */ /* 0x000fe20000000800 */
[----:B------:R-:W-:Y:S01]  /*f7f0*/  IMAD.MOV.U32 R2, RZ, RZ, R13 ;  /* 0x000000ffff027224 */ /* 0x000fe200078e000d */
[----:B------:R-:W1:Y:S01]  /*f800*/  S2R R10, SR_CTAID.Y ;  /* 0x00000000000a7919 */ /* 0x000e620000002600 */
[----:B------:R-:W-:Y:S01]  /*f810*/  ISETP.NE.AND.EX P1, PT, RZ, UR9, PT, P1 ;  /* 0x00000009ff007c0c */ /* 0x000fe2000bf25310 */
[----:B------:R-:W-:-:S12]  /*f820*/  IMAD.MOV.U32 R3, RZ, RZ, R15 ;  /* 0x000000ffff037224 */ /* 0x000fd800078e000f */
[----:B------:R-:W-:Y:S05]  /*f830*/  @!P1 BRA `(.L_x_308) ;  /* 0x0000000000289947 */ /* 0x000fea0003800000 */
[----:B------:R-:W-:Y:S02]  /*f840*/  ULDC UR7, c[0x0][0x634] ;  /* 0x00018d0000077ab9 */ /* 0x000fe40000000800 */
[----:B------:R-:W-:-:S05]  /*f850*/  IADD3 R7, P1, R13, UR7, RZ ;  /* 0x000000070d077c10 */ /* 0x000fca000ff3e0ff */
[----:B------:R-:W-:-:S04]  /*f860*/  IMAD.X R11, RZ, RZ, R15, P1 ;  /* 0x000000ffff0b7224 */ /* 0x000fc800008e060f */
[----:B------:R-:W-:-:S04]  /*f870*/  IMAD.WIDE.U32 R4, R11, UR8, RZ ;  /* 0x000000080b047c25 */ /* 0x000fc8000f8e00ff */
[----:B------:R-:W-:-:S04]  /*f880*/  IMAD.WIDE.U32 R4, P1, R7, UR9, R4 ;  /* 0x0000000907047c25 */ /* 0x000fc8000f820004 */
[----:B------:R-:W-:-:S04]  /*f890*/  IMAD.WIDE.U32 R6, R7, UR8, RZ ;  /* 0x0000000807067c25 */ /* 0x000fc8000f8e00ff */
[----:B------:R-:W-:Y:S01]  /*f8a0*/  IMAD.X R3, RZ, RZ, RZ, P1 ;  /* 0x000000ffff037224 */ /* 0x000fe200008e06ff */
[----:B------:R-:W-:Y:S01]  /*f8b0*/  IADD3 RZ, P1, R7, R4, RZ ;  /* 0x0000000407ff7210 */ /* 0x000fe20007f3e0ff */
[----:B------:R-:W-:-:S04]  /*f8c0*/  IMAD.MOV.U32 R2, RZ, RZ, R5 ;  /* 0x000000ffff027224 */ /* 0x000fc800078e0005 */
[----:B------:R-:W-:-:S08]  /*f8d0*/  IMAD.WIDE.U32.X R2, R11, UR9, R2, P1 ;  /* 0x000000090b027c25 */ /* 0x000fd000088e0402 */
.L_x_308:
[--C-:B------:R-:W-:Y:S01]  /*f8e0*/  SHF.R.U64 R11, R2, UR10, R3.reuse ;  /* 0x0000000a020b7c19 */ /* 0x100fe20008001203 */
[----:B------:R-:W-:Y:S01]  /*f8f0*/  ULDC.64 UR8, c[0x0][0x620] ;  /* 0x0001880000087ab9 */ /* 0x000fe20000000a00 */
[----:B------:R-:W-:Y:S01]  /*f900*/  SHF.R.U32.HI R2, RZ, UR10, R3 ;  /* 0x0000000aff027c19 */ /* 0x000fe20008011603 */
[----:B------:R-:W-:Y:S01]  /*f910*/  IMAD.MOV.U32 R3, RZ, RZ, R15 ;  /* 0x000000ffff037224 */ /* 0x000fe200078e000f */
[----:B------:R-:W-:Y:S01]  /*f920*/  IADD3 R5, P1, RZ, -R11, RZ ;  /* 0x8000000bff057210 */ /* 0x000fe20007f3e0ff */
[----:B------:R-:W-:Y:S01]  /*f930*/  ULDC UR7, c[0x0][0x150] ;  /* 0x0000540000077ab9 */ /* 0x000fe20000000800 */
[----:B0-----:R-:W-:Y:S01]  /*f940*/  I2FP.F32.U32 R6, R12 ;  /* 0x0000000c00067245 */ /* 0x001fe20000201000 */
[----:B------:R-:W0:Y:S01]  /*f950*/  LDC R7, c[0x0][0x144] ;  /* 0x00005100ff077b82 */ /* 0x000e220000000800 */
[----:B------:R-:W-:Y:S01]  /*f960*/  ULDC.64 UR10, c[0x0][0x640] ;  /* 0x00019000000a7ab9 */ /* 0x000fe20000000a00 */
[----:B------:R-:W-:Y:S01]  /*f970*/  IMAD.X R2, RZ, RZ, ~R2, P1 ;  /* 0x000000ffff027224 */ /* 0x000fe200008e0e02 */
[----:B------:R-:W-:Y:S01]  /*f980*/  ISETP.NE.U32.AND P1, PT, RZ, UR10, PT ;  /* 0x0000000aff007c0c */ /* 0x000fe2000bf25070 */
[----:B------:R-:W-:Y:S01]  /*f990*/  FMUL R6, R6, UR7 ;  /* 0x0000000706067c20 */ /* 0x000fe20008400000 */
[----:B------:R-:W-:Y:S01]  /*f9a0*/  ULDC UR7, c[0x0][0x618] ;  /* 0x0001860000077ab9 */ /* 0x000fe20000000800 */
[----:B------:R-:W-:Y:S01]  /*f9b0*/  IMAD R4, R2, UR8, RZ ;  /* 0x0000000802047c24 */ /* 0x000fe2000f8e02ff */
[----:B------:R-:W-:Y:S01]  /*f9c0*/  ISETP.NE.AND.EX P1, PT, RZ, UR11, PT, P1 ;  /* 0x0000000bff007c0c */ /* 0x000fe2000bf25310 */
[----:B------:R-:W-:Y:S01]  /*f9d0*/  IMAD.MOV.U32 R2, RZ, RZ, R13 ;  /* 0x000000ffff027224 */ /* 0x000fe200078e000d */
[----:B------:R-:W2:Y:S01]  /*f9e0*/  LDC R15, c[0x0][0x148] ;  /* 0x00005200ff0f7b82 */ /* 0x000ea20000000800 */
[----:B------:R-:W3:Y:S02]  /*f9f0*/  F2I.U32.TRUNC.NTZ R6, R6 ;  /* 0x0000000600067305 */ /* 0x000ee4000020f000 */
[----:B------:R-:W-:Y:S01]  /*fa00*/  IMAD.WIDE.U32 R2, R5, UR8, R2 ;  /* 0x0000000805027c25 */ /* 0x000fe2000f8e0002 */
[----:B------:R-:W-:-:S03]  /*fa10*/  ULDC UR8, c[0x0][0x154] ;  /* 0x0000550000087ab9 */ /* 0x000fc60000000800 */
[----:B------:R-:W-:Y:S01]  /*fa20*/  IMAD R5, R5, UR9, R4 ;  /* 0x0000000905057c24 */ /* 0x000fe2000f8e0204 */
[----:B------:R-:W-:-:S03]  /*fa30*/  ULDC UR9, c[0x0][0x608] ;  /* 0x0001820000097ab9 */ /* 0x000fc60000000800 */
[----:B------:R-:W-:-:S05]  /*fa40*/  IMAD.IADD R3, R3, 0x1, R5 ;  /* 0x0000000103037824 */ /* 0x000fca00078e0205 */
[----:B------:R-:W-:Y:S01]  /*fa50*/  SHF.R.U64 R13, R2, UR7, R3 ;  /* 0x00000007020d7c19 */ /* 0x000fe20008001203 */
[----:B---3--:R-:W-:Y:S01]  /*fa60*/  IMAD.MOV R6, RZ, RZ, -R6 ;  /* 0x000000ffff067224 */ /* 0x008fe200078e0a06 */
[----:B-1----:R-:W-:-:S03]  /*fa70*/  I2FP.F32.U32 R2, R10 ;  /* 0x0000000a00027245 */ /* 0x002fc60000201000 */
[----:B0-----:R-:W-:Y:S02]  /*fa80*/  IMAD R19, R7, R6, R12 ;  /* 0x0000000607137224 */ /* 0x001fe400078e020c */
[----:B------:R-:W-:Y:S01]  /*fa90*/  FMUL R4, R2, UR8 ;  /* 0x0000000802047c20 */ /* 0x000fe20008400000 */
[----:B------:R-:W-:Y:S01]  /*faa0*/  SHF.R.U32.HI R2, RZ, UR7, R3 ;  /* 0x00000007ff027c19 */ /* 0x000fe20008011603 */
[----:B------:R-:W-:Y:S02]  /*fab0*/  ULDC UR7, c[0x0][0x658] ;  /* 0x0001960000077ab9 */ /* 0x000fe40000000800 */
[----:B------:R0:W1:Y:S01]  /*fac0*/  F2I.U32.TRUNC.NTZ R18, R4 ;  /* 0x0000000400127305 */ /* 0x000062000020f000 */
[--C-:B------:R-:W-:Y:S02]  /*fad0*/  SHF.R.U64 R16, R13, UR9, R2.reuse ;  /* 0x000000090d107c19 */ /* 0x100fe40008001202 */
[----:B------:R-:W-:-:S04]  /*fae0*/  SHF.R.U32.HI R3, RZ, UR9, R2 ;  /* 0x00000009ff037c19 */ /* 0x000fc80008011602 */
[--C-:B------:R-:W-:Y:S02]  /*faf0*/  SHF.R.U64 R14, R16, UR7, R3.reuse ;  /* 0x00000007100e7c19 */ /* 0x100fe40008001203 */
[----:B------:R-:W-:-:S03]  /*fb00*/  SHF.R.U32.HI R3, RZ, UR7, R3 ;  /* 0x00000007ff037c19 */ /* 0x000fc60008011603 */
[----:B------:R-:W-:Y:S01]  /*fb10*/  IMAD.MOV.U32 R2, RZ, RZ, R14 ;  /* 0x000000ffff027224 */ /* 0x000fe200078e000e */
[----:B0-2---:R-:W-:Y:S06]  /*fb20*/  @!P1 BRA `(.L_x_309) ;  /* 0x0000000000289947 */ /* 0x005fec0003800000 */
        /* <DEDUP_REMOVED lines=10> */
.L_x_309:
[----:B------:R-:W-:Y:S01]  /*fbd0*/  ULDC UR7, c[0x0][0x648] ;  /* 0x0001920000077ab9 */ /* 0x000fe20000000800 */
[----:B-1----:R-:W-:Y:S01]  /*fbe0*/  IMAD.MOV R18, RZ, RZ, -R18 ;  /* 0x000000ffff127224 */ /* 0x002fe200078e0a12 */
[----:B------:R-:W-:Y:S01]  /*fbf0*/  SHF.R.U64 R3, R2, UR7, R3 ;  /* 0x0000000702037c19 */ /* 0x000fe20008001203 */
[----:B------:R-:W-:Y:S01]  /*fc00*/  ULDC UR7, c[0x0][0x638] ;  /* 0x00018e0000077ab9 */ /* 0x000fe20000000800 */
[----:B------:R-:W-:Y:S01]  /*fc10*/  LOP3.LUT R2, R16, UR6, RZ, 0xc0, !PT ;  /* 0x0000000610027c12 */ /* 0x000fe2000f8ec0ff */
[----:B------:R-:W-:Y:S01]  /*fc20*/  @P2 IMAD R19, R15, R18, R10 ;  /* 0x000000120f132224 */ /* 0x000fe200078e020a */
[----:B------:R-:W-:Y:S01]  /*fc30*/  LOP3.LUT R13, R13, UR4, RZ, 0xc0, !PT ;  /* 0x000000040d0d7c12 */ /* 0x000fe2000f8ec0ff */
[----:B------:R-:W-:Y:S01]  /*fc40*/  IMAD.MOV R5, RZ, RZ, -R3 ;  /* 0x000000ffff057224 */ /* 0x000fe200078e0a03 */
[----:B------:R-:W-:Y:S01]  /*fc50*/  ULDC UR8, c[0x0][0x610] ;  /* 0x0001840000087ab9 */ /* 0x000fe20000000800 */
[----:B------:R-:W-:Y:S02]  /*fc60*/  IMAD R2, R3, UR5, R2 ;  /* 0x0000000503027c24 */ /* 0x000fe4000f8e0202 */
[----:B------:R-:W-:Y:S01]  /*fc70*/  IMAD R14, R5, UR7, R14 ;  /* 0x00000007050e7c24 */ /* 0x000fe2000f8e020e */
[----:B------:R-:W-:Y:S01]  /*fc80*/  ULDC UR7, c[0x0][0x600] ;  /* 0x0001800000077ab9 */ /* 0x000fe20000000800 */
[----:B------:R-:W-:-:S02]  /*fc90*/  IMAD R5, R2, UR8, R19 ;  /* 0x0000000802057c24 */ /* 0x000fc4000f8e0213 */
[----:B------:R-:W-:Y:S02]  /*fca0*/  IMAD R14, R14, UR7, R13 ;  /* 0x000000070e0e7c24 */ /* 0x000fe4000f8e020d */
[----:B------:R-:W-:-:S03]  /*fcb0*/  IMAD.MOV.U32 R2, RZ, RZ, 0x1 ;  /* 0x00000001ff027424 */ /* 0x000fc600078e00ff */
[----:B------:R-:W-:Y:S02]  /*fcc0*/  SEL R6, R14, R5, !P2 ;  /* 0x000000050e067207 */ /* 0x000fe40005000000 */
[----:B------:R-:W-:-:S07]  /*fcd0*/  SEL R5, R5, R14, !P2 ;  /* 0x0000000e05057207 */ /* 0x000fce0005000000 */
.L_x_307:
[----:B------:R-:W-:Y:S05]  /*fce0*/  BSYNC B1 ;  /* 0x0000000000017941 */ /* 0x000fea0003800000 */
.L_x_306:
[----:B------:R-:W-:-:S13]  /*fcf0*/  LOP3.LUT P1, RZ, R2, 0xff, RZ, 0xc0, !PT ;  /* 0x000000ff02ff7812 */ /* 0x000fda000782c0ff */
[----:B------:R-:W-:Y:S05]  /*fd00*/  @P1 BRA `(.L_x_310) ;  /* 0xfffffff400301947 */ /* 0x000fea000383ffff */
[----:B------:R-:W-:Y:S05]  /*fd10*/  BSYNC B0 ;  /* 0x0000000000007941 */ /* 0x000fea0003800000 */
.L_x_298:
[----:B------:R-:W-:-:S03]  /*fd20*/  UMOV UR7, 0xffffffff ;  /* 0xffffffff00077882 */ /* 0x000fc60000000000 */
[----:B------:R-:W-:Y:S05]  /*fd30*/  BRA.DIV UR7, `(.L_x_311) ;  /* 0x0000000607dc7947 */ /* 0x000fea000b800000 */
[----:B------:R-:W-:-:S13]  /*fd40*/  ELECT P0, URZ, PT ;  /* 0x00000000003f782f */ /* 0x000fda0003800000 */
.L_x_330:
[----:B------:R-:W-:Y:S04]  /*fd50*/  BSSY B0, `(.L_x_312) ;  /* 0x0000059000007945 */ /* 0x000fe80003800000 */
[----:B------:R-:W-:Y:S05]  /*fd60*/  @!P0 BRA `(.L_x_313) ;  /* 0x00000004005c8947 */ /* 0x000fea0003800000 */
[----:B------:R-:W-:-:S04]  /*fd70*/  ULOP3.LUT UR7, UR13, 0x2, URZ, 0xfc, !UPT ;  /* 0x000000020d077892 */ /* 0x000fc8000f8efc3f */
[----:B------:R-:W-:-:S06]  /*fd80*/  UISETP.NE.AND UP0, UPT, UR7, 0x3, UPT ;  /* 0x000000030700788c */ /* 0x000fcc000bf05270 */
[----:B------:R-:W-:-:S13]  /*fd90*/  PLOP3.LUT P0, PT, PT, PT, UP0, 0x80, 0x0 ;  /* 0x000000000000781c */ /* 0x000fda0003f0f008 */
[----:B------:R-:W-:Y:S05]  /*fda0*/  @!P0 BRA `(.L_x_314) ;  /* 0x0000000000048947 */ /* 0x000fea0003800000 */
[----:B------:R-:W-:Y:S01]  /*fdb0*/  BPT.TRAP 0x1 ;  /* 0x000000040000795c */ /* 0x000fe20000300000 */
.L_x_314:
[----:B------:R-:W0:Y:S01]  /*fdc0*/  S2R R3, SR_CgaCtaId ;  /* 0x0000000000037919 */ /* 0x000e220000008800 */
[----:B------:R-:W-:-:S04]  /*fdd0*/  MOV R2, 0x400 ;  /* 0x0000040000027802 */ /* 0x000fc80000000f00 */
[----:B0-----:R-:W-:Y:S02]  /*fde0*/  LEA R3, R3, R2, 0x18 ;  /* 0x0000000203037211 */ /* 0x001fe400078ec0ff */
[----:B------:R-:W-:-:S03]  /*fdf0*/  SHF.L.U32 R2, R0, 0x1f, RZ ;  /* 0x0000001f00027819 */ /* 0x000fc600000006ff */
[----:B------:R-:W-:-:S04]  /*fe00*/  VIADD R3, R3, 0x48 ;  /* 0x0000004803037836 */ /* 0x000fc80000000000 */
[C---:B------:R-:W-:Y:S02]  /*fe10*/  IMAD R7, R8.reuse, 0x8, R3 ;  /* 0x0000000808077824 */ /* 0x040fe400078e0203 */
[----:B------:R-:W-:Y:S02]  /*fe20*/  VIADD R8, R8, 0x1 ;  /* 0x0000000108087836 */ /* 0x000fe40000000000 */
[----:B------:R-:W0:Y:S03]  /*fe30*/  SYNCS.PHASECHK.TRANS64.TRYWAIT P0, [R7+URZ], R2 ;  /* 0x00000002070075a7 */ /* 0x000e26000800017f */
[----:B------:R-:W-:-:S04]  /*fe40*/  ISETP.NE.AND P1, PT, R8, 0x9, PT ;  /* 0x000000090800780c */ /* 0x000fc80003f25270 */
[----:B------:R-:W-:Y:S02]  /*fe50*/  SEL R5, RZ, 0x1, P1 ;  /* 0x00000001ff057807 */ /* 0x000fe40000800000 */
[----:B------:R-:W-:Y:S02]  /*fe60*/  SEL R8, R8, RZ, P1 ;  /* 0x000000ff08087207 */ /* 0x000fe40000800000 */
[----:B------:R-:W-:-:S03]  /*fe70*/  LOP3.LUT R5, R0, R5, RZ, 0x3c, !PT ;  /* 0x0000000500057212 */ /* 0x000fc600078e3cff */
[----:B------:R-:W-:Y:S01]  /*fe80*/  IMAD R9, R8, 0x8, R3 ;  /* 0x0000000808097824 */ /* 0x000fe200078e0203 */
[----:B------:R-:W-:Y:S01]  /*fe90*/  SHF.L.U32 R4, R5, 0x1f, RZ ;  /* 0x0000001f05047819 */ /* 0x000fe200000006ff */
[----:B0-----:R-:W-:Y:S06]  /*fea0*/  @!P0 BRA `(.L_x_315) ;  /* 0x0000000400a48947 */ /* 0x001fec0003800000 */
.L_x_331:
[----:B------:R-:W1:Y:S01]  /*feb0*/  SYNCS.PHASECHK.TRANS64.TRYWAIT P0, [R9+URZ], R4 ;  /* 0x00000004090075a7 */ /* 0x000e62000800017f */
[----:B------:R-:W-:-:S05]  /*fec0*/  VIADD R0, R8, 0x1 ;  /* 0x0000000108007836 */ /* 0x000fca0000000000 */
[----:B------:R-:W-:-:S04]  /*fed0*/  ISETP.NE.AND P1, PT, R0, 0x9, PT ;  /* 0x000000090000780c */ /* 0x000fc80003f25270 */
[----:B0-----:R-:W-:Y:S02]  /*fee0*/  SEL R2, RZ, 0x1, P1 ;  /* 0x00000001ff027807 */ /* 0x001fe40000800000 */
[----:B------:R-:W-:Y:S02]  /*fef0*/  SEL R0, R0, RZ, P1 ;  /* 0x000000ff00007207 */ /* 0x000fe40000800000 */
[----:B------:R-:W-:-:S03]  /*ff00*/  LOP3.LUT R7, R5, R2, RZ, 0x3c, !PT ;  /* 0x0000000205077212 */ /* 0x000fc600078e3cff */
[----:B------:R-:W-:Y:S01]  /*ff10*/  IMAD R6, R0, 0x8, R3 ;  /* 0x0000000800067824 */ /* 0x000fe200078e0203 */
[----:B------:R-:W-:Y:S01]  /*ff20*/  SHF.L.U32 R5, R7, 0x1f, RZ ;  /* 0x0000001f07057819 */ /* 0x000fe200000006ff */
[----:B-1----:R-:W-:Y:S06]  /*ff30*/  @!P0 BRA `(.L_x_316) ;  /* 0x0000000400948947 */ /* 0x002fec0003800000 */
.L_x_332:
[----:B------:R-:W1:Y:S01]  /*ff40*/  SYNCS.PHASECHK.TRANS64.TRYWAIT P0, [R6+URZ], R5 ;  /* 0x00000005060075a7 */ /* 0x000e62000800017f */
[----:B------:R-:W-:-:S05]  /*ff50*/  VIADD R0, R0, 0x1 ;  /* 0x0000000100007836 */ /* 0x000fca0000000000 */
[----:B------:R-:W-:-:S04]  /*ff60*/  ISETP.NE.AND P1, PT, R0, 0x9, PT ;  /* 0x000000090000780c */ /* 0x000fc80003f25270 */
[----:B------:R-:W-:Y:S02]  /*ff70*/  SEL R2, RZ, 0x1, P1 ;  /* 0x00000001ff027807 */ /* 0x000fe40000800000 */
[----:B------:R-:W-:Y:S02]  /*ff80*/  SEL R0, R0, RZ, P1 ;  /* 0x000000ff00007207 */ /* 0x000fe40000800000 */
[----:B------:R-:W-:-:S03]  /*ff90*/  LOP3.LUT R7, R7, R2, RZ, 0x3c, !PT ;  /* 0x0000000207077212 */ /* 0x000fc600078e3cff */
[----:B0-----:R-:W-:Y:S01]  /*ffa0*/  IMAD R9, R0, 0x8, R3 ;  /* 0x0000000800097824 */ /* 0x001fe200078e0203 */
[----:B------:R-:W-:Y:S01]  /*ffb0*/  SHF.L.U32 R4, R7, 0x1f, RZ ;  /* 0x0000001f07047819 */ /* 0x000fe200000006ff */
[----:B-1----:R-:W-:Y:S06]  /*ffc0*/  @!P0 BRA `(.L_x_317) ;  /* 0x0000000400848947 */ /* 0x002fec0003800000 */
.L_x_333:
        /* <DEDUP_REMOVED lines=9> */
.L_x_334:
        /* <DEDUP_REMOVED lines=9> */
.L_x_335:
        /* <DEDUP_REMOVED lines=9> */
.L_x_336:
        /* <DEDUP_REMOVED lines=9> */
.L_x_337:
[----:B------:R-:W1:Y:S01]  /*10210*/  SYNCS.PHASECHK.TRANS64.TRYWAIT P0, [R9+URZ], R4 ;  /* 0x00000004090075a7 */ /* 0x000e62000800017f */
[----:B------:R-:W-:-:S05]  /*10220*/  VIADD R0, R0, 0x1 ;  /* 0x0000000100007836 */ /* 0x000fca0000000000 */
[----:B------:R-:W-:-:S04]  /*10230*/  ISETP.NE.AND P1, PT, R0, 0x9, PT ;  /* 0x000000090000780c */ /* 0x000fc80003f25270 */
[----:B------:R-:W-:Y:S02]  /*10240*/  SEL R2, RZ, 0x1, P1 ;  /* 0x00000001ff027807 */ /* 0x000fe40000800000 */
[----:B------:R-:W-:Y:S02]  /*10250*/  SEL R0, R0, RZ, P1 ;  /* 0x000000ff00007207 */ /* 0x000fe40000800000 */
[----:B------:R-:W-:Y:S01]  /*10260*/  LOP3.LUT R2, R7, R2, RZ, 0x3c, !PT ;  /* 0x0000000207027212 */ /* 0x000fe200078e3cff */
[----:B-1----:R-:W-:Y:S06]  /*10270*/  @!P0 BRA `(.L_x_322) ;  /* 0x00000004003c8947 */ /* 0x002fec0003800000 */
.L_x_338:
[----:B------:R-:W-:Y:S01]  /*10280*/  IMAD R3, R0, 0x8, R3 ;  /* 0x0000000800037824 */ /* 0x000fe200078e0203 */
[----:B------:R-:W-:-:S07]  /*10290*/  SHF.L.U32 R0, R2, 0x1f, RZ ;  /* 0x0000001f02007819 */ /* 0x000fce00000006ff */
.L_x_323:
[----:B--2---:R2:W3:Y:S02]  /*102a0*/  SYNCS.PHASECHK.TRANS64.TRYWAIT P0, [R3+URZ], R0 ;  /* 0x00000000030075a7 */ /* 0x0044e4000800017f */
[----:B---3--:R-:W-:Y:S05]  /*102b0*/  @!P0 NANOSLEEP.SYNCS 0x989680 ;  /* 0x009896800000895d */ /* 0x008fea0003900000 */
[----:B------:R-:W3:Y:S02]  /*102c0*/  @!P0 SYNCS.PHASECHK.TRANS64 P0, [R3+URZ], R0 ;  /* 0x00000000030085a7 */ /* 0x000ee4000800007f */
[----:B---3--:R-:W-:Y:S05]  /*102d0*/  @!P0 BRA `(.L_x_323) ;  /* 0xfffffffc00f08947 */ /* 0x008fea000383ffff */
.L_x_313:
[----:B------:R-:W-:Y:S05]  /*102e0*/  BSYNC B0 ;  /* 0x0000000000007941 */ /* 0x000fea0003800000 */
.L_x_312:
[----:B------:R-:W-:Y:S05]  /*102f0*/  EXIT ;  /* 0x000000000000794d */ /* 0x000fea0003800000 */
.L_x_18:
[----:B-1----:R-:W-:-:S04]  /*10300*/  IMAD.U32 R3, RZ, RZ, UR6 ;  /* 0x00000006ff037e24 */ /* 0x002fc8000f8e00ff */
[----:B------:R1:W2:Y:S03]  /*10310*/  SYNCS.PHASECHK.TRANS64.TRYWAIT P0, [R3+URZ], R0 ;  /* 0x00000000030075a7 */ /* 0x0002a6000800017f */
[----:B--2---:R-:W-:Y:S05]  /*10320*/  @!P0 NANOSLEEP.SYNCS 0x989680 ;  /* 0x009896800000895d */ /* 0x004fea0003900000 */
[----:B------:R-:W2:Y:S02]  /*10330*/  @!P0 SYNCS.PHASECHK.TRANS64 P0, [R3+URZ], R0 ;  /* 0x00000000030085a7 */ /* 0x000ea4000800007f */
[----:B--2---:R-:W-:Y:S05]  /*10340*/  @!P0 BRA `(.L_x_18) ;  /* 0xfffffffc00ec8947 */ /* 0x004fea000383ffff */
[----:B------:R-:W-:Y:S05]  /*10350*/  BRA `(.L_x_17) ;  /* 0xffffff1800347947 */ /* 0x000fea000383ffff */
.L_x_24:
[----:B-----5:R1:W-:Y:S02]  /*10360*/  STL [R1+0x88], R0 ;  /* 0x0000880001007387 */ /* 0x0203e40000100800 */
[----:B-1----:R-:W-:-:S04]  /*10370*/  IMAD.U32 R0, RZ, RZ, UR9 ;  /* 0x00000009ff007e24 */ /* 0x002fc8000f8e00ff */
[----:B------:R1:W3:Y:S03]  /*10380*/  SYNCS.PHASECHK.TRANS64.TRYWAIT P0, [R0+URZ], R229 ;  /* 0x000000e5000075a7 */ /* 0x0002e6000800017f */
[----:B---3--:R-:W-:Y:S05]  /*10390*/  @!P0 NANOSLEEP.SYNCS 0x989680 ;  /* 0x009896800000895d */ /* 0x008fea0003900000 */
[----:B------:R1:W3:Y:S02]  /*103a0*/  @!P0 SYNCS.PHASECHK.TRANS64 P0, [R0+URZ], R229 ;  /* 0x000000e5000085a7 */ /* 0x0002e4000800007f */
[----:B-1----:R1:W5:Y:S02]  /*103b0*/  LDL.LU R0, [R1+0x88] ;  /* 0x0000880001007983 */ /* 0x0023640000300800 */
[----:B-1-3--:R-:W-:Y:S05]  /*103c0*/  @!P0 BRA `(.L_x_24) ;  /* 0xfffffffc00e48947 */ /* 0x00afea000383ffff */
[----:B------:R-:W-:Y:S05]  /*103d0*/  BRA `(.L_x_23) ;  /* 0xffffff2800a87947 */ /* 0x000fea000383ffff */
.L_x_299:
[----:B------:R-:W-:Y:S01]  /*103e0*/  BSSY B1, `(.L_x_324) ;  /* 0x0000006000017945 */ /* 0x000fe20003800000 */
[----:B------:R-:W-:-:S07]  /*103f0*/  IMAD.MOV.U32 R2, RZ, RZ, -0x1 ;  /* 0xffffffffff027424 */ /* 0x000fce00078e00ff */
[----:B------:R-:W-:Y:S05]  /*10400*/  WARPSYNC.COLLECTIVE R2, `(.L_x_325) ;  /* 0x00000000020c7348 */ /* 0x000fea0003c00000 */
[----:B------:R-:W-:Y:S02]  /*10410*/  ELECT P1, UR62, PT ;  /* 0x00000000003e782f */ /* 0x000fe40003820000 */
[----:B------:R-:W-:Y:S01]  /*10420*/  MOV R2, UR62 ;  /* 0x0000003e00027c02 */ /* 0x000fe20008000f00 */
[----:B------:R-:W-:Y:S10]  /*10430*/  ENDCOLLECTIVE ;  /* 0x000000000000791b */ /* 0x000ff40003800000 */
.L_x_325:
[----:B------:R-:W-:Y:S05]  /*10440*/  BSYNC B1 ;  /* 0x0000000000017941 */ /* 0x000fea0003800000 */
.L_x_324:
[----:B------:R-:W-:Y:S05]  /*10450*/  BRA `(.L_x_326) ;  /* 0xffffffec00687947 */ /* 0x000fea000383ffff */
.L_x_302:
[----:B-1----:R1:W2:Y:S02]  /*10460*/  SYNCS.PHASECHK.TRANS64.TRYWAIT P1, [R13+URZ+0x48], R4 ;  /* 0x000048040d0075a7 */ /* 0x0022a4000802017f */
[----:B--2---:R-:W-:Y:S05]  /*10470*/  @!P1 NANOSLEEP.SYNCS 0x989680 ;  /* 0x009896800000995d */ /* 0x004fea0003900000 */
[----:B------:R-:W2:Y:S02]  /*10480*/  @!P1 SYNCS.PHASECHK.TRANS64 P1, [R13+URZ+0x48], R4 ;  /* 0x000048040d0095a7 */ /* 0x000ea4000802007f */
[----:B--2---:R-:W-:Y:S05]  /*10490*/  @!P1 BRA `(.L_x_302) ;  /* 0xfffffffc00f09947 */ /* 0x004fea000383ffff */
[----:B------:R-:W-:Y:S05]  /*104a0*/  BRA `(.L_x_327) ;  /* 0xffffffec009c7947 */ /* 0x000fea000383ffff */
.L_x_311:
[----:B------:R-:W-:Y:S01]  /*104b0*/  BSSY B0, `(.L_x_328) ;  /* 0x0000006000007945 */ /* 0x000fe20003800000 */
[----:B------:R-:W-:-:S07]  /*104c0*/  IMAD.MOV.U32 R2, RZ, RZ, -0x1 ;  /* 0xffffffffff027424 */ /* 0x000fce00078e00ff */
[----:B------:R-:W-:Y:S05]  /*104d0*/  WARPSYNC.COLLECTIVE R2, `(.L_x_329) ;  /* 0x00000000020c7348 */ /* 0x000fea0003c00000 */
[----:B------:R-:W-:Y:S02]  /*104e0*/  ELECT P1, UR62, PT ;  /* 0x00000000003e782f */ /* 0x000fe40003820000 */
[----:B------:R-:W-:Y:S01]  /*104f0*/  MOV R2, UR62 ;  /* 0x0000003e00027c02 */ /* 0x000fe20008000f00 */
[----:B------:R-:W-:Y:S10]  /*10500*/  ENDCOLLECTIVE ;  /* 0x000000000000791b */ /* 0x000ff40003800000 */
.L_x_329:
[----:B------:R-:W-:Y:S05]  /*10510*/  BSYNC B0 ;  /* 0x0000000000007941 */ /* 0x000fea0003800000 */
.L_x_328:
[----:B------:R-:W-:Y:S01]  /*10520*/  PLOP3.LUT P0, PT, P1, PT, PT, 0x80, 0x0 ;  /* 0x000000000000781c */ /* 0x000fe20000f0f070 */
[----:B------:R-:W-:-:S12]  /*10530*/  BRA `(.L_x_330) ;  /* 0xfffffff800047947 */ /* 0x000fd8000383ffff */
.L_x_315:
[----:B0-----:R0:W1:Y:S02]  /*10540*/  SYNCS.PHASECHK.TRANS64.TRYWAIT P0, [R7+URZ], R2 ;  /* 0x00000002070075a7 */ /* 0x001064000800017f */
[----:B-1----:R-:W-:Y:S05]  /*10550*/  @!P0 NANOSLEEP.SYNCS 0x989680 ;  /* 0x009896800000895d */ /* 0x002fea0003900000 */
[----:B------:R-:W1:Y:S02]  /*10560*/  @!P0 SYNCS.PHASECHK.TRANS64 P0, [R7+URZ], R2 ;  /* 0x00000002070085a7 */ /* 0x000e64000800007f */
[----:B-1----:R-:W-:Y:S05]  /*10570*/  @!P0 BRA `(.L_x_315) ;  /* 0xfffffffc00f08947 */ /* 0x002fea000383ffff */
[----:B------:R-:W-:Y:S05]  /*10580*/  BRA `(.L_x_331) ;  /* 0xfffffff800487947 */ /* 0x000fea000383ffff */
.L_x_316:
[----:B0-----:R0:W1:Y:S02]  /*10590*/  SYNCS.PHASECHK.TRANS64.TRYWAIT P0, [R9+URZ], R4 ;  /* 0x00000004090075a7 */ /* 0x001064000800017f */
[----:B-1----:R-:W-:Y:S05]  /*105a0*/  @!P0 NANOSLEEP.SYNCS 0x989680 ;  /* 0x009896800000895d */ /* 0x002fea0003900000 */
[----:B------:R-:W1:Y:S02]  /*105b0*/  @!P0 SYNCS.PHASECHK.TRANS64 P0, [R9+URZ], R4 ;  /* 0x00000004090085a7 */ /* 0x000e64000800007f */
[----:B-1----:R-:W-:Y:S05]  /*105c0*/  @!P0 BRA `(.L_x_316) ;  /* 0xfffffffc00f08947 */ /* 0x002fea000383ffff */
[----:B------:R-:W-:Y:S05]  /*105d0*/  BRA `(.L_x_332) ;  /* 0xfffffff800587947 */ /* 0x000fea000383ffff */
.L_x_317:
[----:B0-----:R0:W1:Y:S02]  /*105e0*/  SYNCS.PHASECHK.TRANS64.TRYWAIT P0, [R6+URZ], R5 ;  /* 0x00000005060075a7 */ /* 0x001064000800017f */
[----:B-1----:R-:W-:Y:S05]  /*105f0*/  @!P0 NANOSLEEP.SYNCS 0x989680 ;  /* 0x009896800000895d */ /* 0x002fea0003900000 */
[----:B------:R-:W1:Y:S02]  /*10600*/  @!P0 SYNCS.PHASECHK.TRANS64 P0, [R6+URZ], R5 ;  /* 0x00000005060085a7 */ /* 0x000e64000800007f */
[----:B-1----:R-:W-:Y:S05]  /*10610*/  @!P0 BRA `(.L_x_317) ;  /* 0xfffffffc00f08947 */ /* 0x002fea000383ffff */
[----:B------:R-:W-:Y:S05]  /*10620*/  BRA `(.L_x_333) ;  /* 0xfffffff800687947 */ /* 0x000fea000383ffff */
.L_x_318:
[----:B0-----:R0:W1:Y:S02]  /*10630*/  SYNCS.PHASECHK.TRANS64.TRYWAIT P0, [R9+URZ], R4 ;  /* 0x00000004090075a7 */ /* 0x001064000800017f */
[----:B-1----:R-:W-:Y:S05]  /*10640*/  @!P0 NANOSLEEP.SYNCS 0x989680 ;  /* 0x009896800000895d */ /* 0x002fea0003900000 */
[----:B------:R-:W1:Y:S02]  /*10650*/  @!P0 SYNCS.PHASECHK.TRANS64 P0, [R9+URZ], R4 ;  /* 0x00000004090085a7 */ /* 0x000e64000800007f */
[----:B-1----:R-:W-:Y:S05]  /*10660*/  @!P0 BRA `(.L_x_318) ;  /* 0xfffffffc00f08947 */ /* 0x002fea000383ffff */
[----:B------:R-:W-:Y:S05]  /*10670*/  BRA `(.L_x_334) ;  /* 0xfffffff800787947 */ /* 0x000fea000383ffff */
.L_x_319:
[----:B0-----:R0:W1:Y:S02]  /*10680*/  SYNCS.PHASECHK.TRANS64.TRYWAIT P0, [R6+URZ], R5 ;  /* 0x00000005060075a7 */ /* 0x001064000800017f */
[----:B-1----:R-:W-:Y:S05]  /*10690*/  @!P0 NANOSLEEP.SYNCS 0x989680 ;  /* 0x009896800000895d */ /* 0x002fea0003900000 */
[----:B------:R-:W1:Y:S02]  /*106a0*/  @!P0 SYNCS.PHASECHK.TRANS64 P0, [R6+URZ], R5 ;  /* 0x00000005060085a7 */ /* 0x000e64000800007f */
[----:B-1----:R-:W-:Y:S05]  /*106b0*/  @!P0 BRA `(.L_x_319) ;  /* 0xfffffffc00f08947 */ /* 0x002fea000383ffff */
[----:B------:R-:W-:Y:S05]  /*106c0*/  BRA `(.L_x_335) ;  /* 0xfffffff800887947 */ /* 0x000fea000383ffff */
.L_x_320:
[----:B0-----:R0:W1:Y:S02]  /*106d0*/  SYNCS.PHASECHK.TRANS64.TRYWAIT P0, [R9+URZ], R4 ;  /* 0x00000004090075a7 */ /* 0x001064000800017f */
[----:B-1----:R-:W-:Y:S05]  /*106e0*/  @!P0 NANOSLEEP.SYNCS 0x989680 ;  /* 0x009896800000895d */ /* 0x002fea0003900000 */
[----:B------:R-:W1:Y:S02]  /*106f0*/  @!P0 SYNCS.PHASECHK.TRANS64 P0, [R9+URZ], R4 ;  /* 0x00000004090085a7 */ /* 0x000e64000800007f */
[----:B-1----:R-:W-:Y:S05]  /*10700*/  @!P0 BRA `(.L_x_320) ;  /* 0xfffffffc00f08947 */ /* 0x002fea000383ffff */
[----:B------:R-:W-:Y:S05]  /*10710*/  BRA `(.L_x_336) ;  /* 0xfffffff800987947 */ /* 0x000fea000383ffff */
.L_x_321:
[----:B0-----:R0:W1:Y:S02]  /*10720*/  SYNCS.PHASECHK.TRANS64.TRYWAIT P0, [R6+URZ], R5 ;  /* 0x00000005060075a7 */ /* 0x001064000800017f */
[----:B-1----:R-:W-:Y:S05]  /*10730*/  @!P0 NANOSLEEP.SYNCS 0x989680 ;  /* 0x009896800000895d */ /* 0x002fea0003900000 */
[----:B------:R-:W1:Y:S02]  /*10740*/  @!P0 SYNCS.PHASECHK.TRANS64 P0, [R6+URZ], R5 ;  /* 0x00000005060085a7 */ /* 0x000e64000800007f */
[----:B-1----:R-:W-:Y:S05]  /*10750*/  @!P0 BRA `(.L_x_321) ;  /* 0xfffffffc00f08947 */ /* 0x002fea000383ffff */
[----:B------:R-:W-:Y:S05]  /*10760*/  BRA `(.L_x_337) ;  /* 0xfffffff800a87947 */ /* 0x000fea000383ffff */
.L_x_322:
[----:B-1----:R1:W2:Y:S02]  /*10770*/  SYNCS.PHASECHK.TRANS64.TRYWAIT P0, [R9+URZ], R4 ;  /* 0x00000004090075a7 */ /* 0x0022a4000800017f */
[----:B--2---:R-:W-:Y:S05]  /*10780*/  @!P0 NANOSLEEP.SYNCS 0x989680 ;  /* 0x009896800000895d */ /* 0x004fea0003900000 */
[----:B------:R-:W2:Y:S02]  /*10790*/  @!P0 SYNCS.PHASECHK.TRANS64 P0, [R9+URZ], R4 ;  /* 0x00000004090085a7 */ /* 0x000ea4000800007f */
[----:B--2---:R-:W-:Y:S05]  /*107a0*/  @!P0 BRA `(.L_x_322) ;  /* 0xfffffffc00f08947 */ /* 0x004fea000383ffff */
[----:B------:R-:W-:Y:S05]  /*107b0*/  BRA `(.L_x_338) ;  /* 0xfffffff800b07947 */ /* 0x000fea000383ffff */
.L_x_339:
[----:B------:R-:W-:-:S00]  /*107c0*/  BRA `(.L_x_339) ;  /* 0xfffffffc00fc7947 */ /* 0x000fc0000383ffff */
[----:B------:R-:W-:-:S00]  /*107d0*/  NOP ;  /* 0x0000000000007918 */ /* 0x000fc00000000000 */
        /* <DEDUP_REMOVED lines=10> */
.L_x_340:


//--------------------- .nv.shared._ZN7cutlass13device_kernelINS_4gemm6kernel13GemmUniversalIN4cute5tupleIJiiiiEEENS1_10collective13CollectiveMmaINS1_37MainloopSm90TmaGmmaWarpSpecializedFP8ILi9ENS5_IJNS4_1CILi1EEESB_SB_EEENS1_35KernelTmaWarpSpecializedCooperativeEEENS5_IJNSA_ILi128EEENSA_ILi256EEENSA_ILi64EEEEEENS_12float_e5m2_tENS5_IJlSB_lEEESJ_SK_NS4_8TiledMMAINS4_8MMA_AtomIJNS4_4SM904GMMA31MMA_64x256x32_F32E5M2E5M2_SS_TNILNSO_7ScaleInE1ELSQ_1EEEEEENS4_6LayoutINS5_IJNSA_ILi2EEESB_SB_EEENS5_IJSB_NSA_ILi0EEESW_EEEEENS5_IJNS4_10UnderscoreESZ_SZ_EEEEENS4_13SM90_TMA_LOADENS4_14ComposedLayoutINS4_7SwizzleILi2ELi4ELi3EEENS4_18smem_ptr_flag_bitsILi8EEENST_INS5_IJNSA_ILi8EEESH_EEENS5_IJSH_SB_EEEEEEEvNS4_8identityES12_S1C_vS1D_EENS_8epilogue10collective6detail29Sm90TmaWarpSpecializedAdapterINS1G_15DefaultEpilogueISJ_SK_SK_NS1F_6thread17LinearCombinationISJ_Li1EffLNS1K_9ScaleType4KindE0ELNS_15FloatRoundStyleE2ESJ_EENS1_15EpilogueDefaultEEEEEvvEEEEvNT_6ParamsE --------------------------
	.section	.nv.shared._ZN7cutlass13device_kernelINS_4gemm6kernel13GemmUniversalIN4cute5tupleIJiiiiEEENS1_10collective13CollectiveMmaINS1_37MainloopSm90TmaGmmaWarpSpecializedFP8ILi9ENS5_IJNS4_1CILi1EEESB_SB_EEENS1_35KernelTmaWarpSpecializedCooperativeEEENS5_IJNSA_ILi128EEENSA_ILi256EEENSA_ILi64EEEEEENS_12float_e5m2_tENS5_IJlSB_lEEESJ_SK_NS4_8TiledMMAINS4_8MMA_AtomIJNS4_4SM904GMMA31MMA_64x256x32_F32E5M2E5M2_SS_TNILNSO_7ScaleInE1ELSQ_1EEEEEENS4_6LayoutINS5_IJNSA_ILi2EEESB_SB_EEENS5_IJSB_NSA_ILi0EEESW_EEEEENS5_IJNS4_10UnderscoreESZ_SZ_EEEEENS4_13SM90_TMA_LOADENS4_14ComposedLayoutINS4_7SwizzleILi2ELi4ELi3EEENS4_18smem_ptr_flag_bitsILi8EEENST_INS5_IJNSA_ILi8EEESH_EEENS5_IJSH_SB_EEEEEEEvNS4_8identityES12_S1C_vS1D_EENS_8epilogue10collective6detail29Sm90TmaWarpSpecializedAdapterINS1G_15DefaultEpilogueISJ_SK_SK_NS1F_6thread17LinearCombinationISJ_Li1EffLNS1K_9ScaleType4KindE0ELNS_15FloatRoundStyleE2ESJ_EENS1_15EpilogueDefaultEEEEEvvEEEEvNT_6ParamsE,"aw",@nobits
	.sectionflags	@""
	.align	16
	.zero		1024


//--------------------- .nv.shared.reserved.0     --------------------------
	.section	.nv.shared.reserved.0,"aw",@nobits
	.weak		__nv_reservedSMEM_offset_0_alias
	.size		__nv_reservedSMEM_offset_0_alias, 0, 0
	.other		__nv_reservedSMEM_offset_0_alias,@"STO_CUDA_RESERVED_SHARED STV_DEFAULT"
__nv_reservedSMEM_offset_0_alias:
	.zero		0


//--------------------- .nv.global                --------------------------
	.section	.nv.global,"aw",@nobits
.nv.global:
	.type		_ZN40_INTERNAL_666d854b_4_k_cu_bdee84f6_304314cute1_E,@object
	.size		_ZN40_INTERNAL_666d854b_4_k_cu_bdee84f6_304314cute1_E,(_ZN40_INTERNAL_666d854b_4_k_cu_bdee84f6_304314cuda3std3__45__cpo6cbeginE - _ZN40_INTERNAL_666d854b_4_k_cu_bdee84f6_304314cute1_E)
_ZN40_INTERNAL_666d854b_4_k_cu_bdee84f6_304314cute1_E:
	.zero		1
	.type		_ZN40_INTERNAL_666d854b_4_k_cu_bdee84f6_304314cuda3std3__45__cpo6cbeginE,@object
	.size		_ZN40_INTERNAL_666d854b_4_k_cu_bdee84f6_304314cuda3std3__45__cpo6cbeginE,(_ZN40_INTERNAL_666d854b_4_k_cu_bdee84f6_304314cuda3std3__48in_placeE - _ZN40_INTERNAL_666d854b_4_k_cu_bdee84f6_304314cuda3std3__45__cpo6cbeginE)
_ZN40_INTERNAL_666d854b_4_k_cu_bdee84f6_304314cuda3std3__45__cpo6cbeginE:
	.zero		1
	.type		_ZN40_INTERNAL_666d854b_4_k_cu_bdee84f6_304314cuda3std3__48in_placeE,@object
	.size		_ZN40_INTERNAL_666d854b_4_k_cu_bdee84f6_304314cuda3std3__48in_placeE,(_ZN40_INTERNAL_666d854b_4_k_cu_bdee84f6_304314cuda3std6ranges3__45__cpo9iter_moveE - _ZN40_INTERNAL_666d854b_4_k_cu_bdee84f6_304314cuda3std3__48in_placeE)
_ZN40_INTERNAL_666d854b_4_k_cu_bdee84f6_304314cuda3std3__48in_placeE:
	.zero		1
	.type		_ZN40_INTERNAL_666d854b_4_k_cu_bdee84f6_304314cuda3std6ranges3__45__cpo9iter_moveE,@object
	.size		_ZN40_INTERNAL_666d854b_4_k_cu_bdee84f6_304314cuda3std6ranges3__45__cpo9iter_moveE,(_ZN40_INTERNAL_666d854b_4_k_cu_bdee84f6_304314cuda3std3__45__cpo5beginE - _ZN40_INTERNAL_666d854b_4_k_cu_bdee84f6_304314cuda3std6ranges3__45__cpo9iter_moveE)
_ZN40_INTERNAL_666d854b_4_k_cu_bdee84f6_304314cuda3std6ranges3__45__cpo9iter_moveE:
	.zero		1
	.type		_ZN40_INTERNAL_666d854b_4_k_cu_bdee84f6_304314cuda3std3__45__cpo5beginE,@object
	.size		_ZN40_INTERNAL_666d854b_4_k_cu_bdee84f6_304314cuda3std3__45__cpo5beginE,(_ZN40_INTERNAL_666d854b_4_k_cu_bdee84f6_304314cuda3std3__442_GLOBAL__N__666d854b_4_k_cu_bdee84f6_304316ignoreE - _ZN40_INTERNAL_666d854b_4_k_cu_bdee84f6_304314cuda3std3__45__cpo5beginE)
_ZN40_INTERNAL_666d854b_4_k_cu_bdee84f6_304314cuda3std3__45__cpo5beginE:
	.zero		1
	.type		_ZN40_INTERNAL_666d854b_4_k_cu_bdee84f6_304314cuda3std3__442_GLOBAL__N__666d854b_4_k_cu_bdee84f6_304316ignoreE,@object
	.size		_ZN40_INTERNAL_666d854b_4_k_cu_bdee84f6_304314cuda3std3__442_GLOBAL__N__666d854b_4_k_cu_bdee84f6_304316ignoreE,(_ZN40_INTERNAL_666d854b_4_k_cu_bdee84f6_304314cute7productE - _ZN40_INTERNAL_666d854b_4_k_cu_bdee84f6_304314cuda3std3__442_GLOBAL__N__666d854b_4_k_cu_bdee84f6_304316ignoreE)
_ZN40_INTERNAL_666d854b_4_k_cu_bdee84f6_304314cuda3std3__442_GLOBAL__N__666d854b_4_k_cu_bdee84f6_304316ignoreE:
	.zero		1
	.type		_ZN40_INTERNAL_666d854b_4_k_cu_bdee84f6_304314cute7productE,@object
	.size		_ZN40_INTERNAL_666d854b_4_k_cu_bdee84f6_304314cute7productE,(_ZN40_INTERNAL_666d854b_4_k_cu_bdee84f6_304314cuda3std3__45__cpo3endE - _ZN40_INTERNAL_666d854b_4_k_cu_bdee84f6_304314cute7productE)
_ZN40_INTERNAL_666d854b_4_k_cu_bdee84f6_304314cute7productE:
	.zero		1
	.type		_ZN40_INTERNAL_666d854b_4_k_cu_bdee84f6_304314cuda3std3__45__cpo3endE,@object
	.size		_ZN40_INTERNAL_666d854b_4_k_cu_bdee84f6_304314cuda3std3__45__cpo3endE,(_ZN40_INTERNAL_666d854b_4_k_cu_bdee84f6_304314cuda3std3__419piecewise_constructE - _ZN40_INTERNAL_666d854b_4_k_cu_bdee84f6_304314cuda3std3__45__cpo3endE)
_ZN40_INTERNAL_666d854b_4_k_cu_bdee84f6_304314cuda3std3__45__cpo3endE:
	.zero		1
	.type		_ZN40_INTERNAL_666d854b_4_k_cu_bdee84f6_304314cuda3std3__419piecewise_constructE,@object
	.size		_ZN40_INTERNAL_666d854b_4_k_cu_bdee84f6_304314cuda3std3__419piecewise_constructE,(_ZN40_INTERNAL_666d854b_4_k_cu_bdee84f6_304314cuda3std3__45__cpo4cendE - _ZN40_INTERNAL_666d854b_4_k_cu_bdee84f6_304314cuda3std3__419piecewise_constructE)
_ZN40_INTERNAL_666d854b_4_k_cu_bdee84f6_304314cuda3std3__419piecewise_constructE:
	.zero		1
	.type		_ZN40_INTERNAL_666d854b_4_k_cu_bdee84f6_304314cuda3std3__45__cpo4cendE,@object
	.size		_ZN40_INTERNAL_666d854b_4_k_cu_bdee84f6_304314cuda3std3__45__cpo4cendE,(_ZN40_INTERNAL_666d854b_4_k_cu_bdee84f6_304314cuda3std6ranges3__45__cpo4swapE - _ZN40_INTERNAL_666d854b_4_k_cu_bdee84f6_304314cuda3std3__45__cpo4cendE)
_ZN40_INTERNAL_666d854b_4_k_cu_bdee84f6_304314cuda3std3__45__cpo4cendE:
	.zero		1
	.type		_ZN40_INTERNAL_666d854b_4_k_cu_bdee84f6_304314cuda3std6ranges3__45__cpo4swapE,@object
	.size		_ZN40_INTERNAL_666d854b_4_k_cu_bdee84f6_304314cuda3std6ranges3__45__cpo4swapE,(.L_7 - _ZN40_INTERNAL_666d854b_4_k_cu_bdee84f6_304314cuda3std6ranges3__45__cpo4swapE)
_ZN40_INTERNAL_666d854b_4_k_cu_bdee84f6_304314cuda3std6ranges3__45__cpo4swapE:
	.zero		1
.L_7:


//--------------------- .nv.constant0._ZN7cutlass13device_kernelINS_4gemm6kernel13GemmUniversalIN4cute5tupleIJiiiiEEENS1_10collective13CollectiveMmaINS1_37MainloopSm90TmaGmmaWarpSpecializedFP8ILi9ENS5_IJNS4_1CILi1EEESB_SB_EEENS1_35KernelTmaWarpSpecializedCooperativeEEENS5_IJNSA_ILi128EEENSA_ILi256EEENSA_ILi64EEEEEENS_12float_e5m2_tENS5_IJlSB_lEEESJ_SK_NS4_8TiledMMAINS4_8MMA_AtomIJNS4_4SM904GMMA31MMA_64x256x32_F32E5M2E5M2_SS_TNILNSO_7ScaleInE1ELSQ_1EEEEEENS4_6LayoutINS5_IJNSA_ILi2EEESB_SB_EEENS5_IJSB_NSA_ILi0EEESW_EEEEENS5_IJNS4_10UnderscoreESZ_SZ_EEEEENS4_13SM90_TMA_LOADENS4_14ComposedLayoutINS4_7SwizzleILi2ELi4ELi3EEENS4_18smem_ptr_flag_bitsILi8EEENST_INS5_IJNSA_ILi8EEESH_EEENS5_IJSH_SB_EEEEEEEvNS4_8identityES12_S1C_vS1D_EENS_8epilogue10collective6detail29Sm90TmaWarpSpecializedAdapterINS1G_15DefaultEpilogueISJ_SK_SK_NS1F_6thread17LinearCombinationISJ_Li1EffLNS1K_9ScaleType4KindE0ELNS_15FloatRoundStyleE2ESJ_EENS1_15EpilogueDefaultEEEEEvvEEEEvNT_6ParamsE --------------------------
	.section	.nv.constant0._ZN7cutlass13device_kernelINS_4gemm6kernel13GemmUniversalIN4cute5tupleIJiiiiEEENS1_10collective13CollectiveMmaINS1_37MainloopSm90TmaGmmaWarpSpecializedFP8ILi9ENS5_IJNS4_1CILi1EEESB_SB_EEENS1_35KernelTmaWarpSpecializedCooperativeEEENS5_IJNSA_ILi128EEENSA_ILi256EEENSA_ILi64EEEEEENS_12float_e5m2_tENS5_IJlSB_lEEESJ_SK_NS4_8TiledMMAINS4_8MMA_AtomIJNS4_4SM904GMMA31MMA_64x256x32_F32E5M2E5M2_SS_TNILNSO_7ScaleInE1ELSQ_1EEEEEENS4_6LayoutINS5_IJNSA_ILi2EEESB_SB_EEENS5_IJSB_NSA_ILi0EEESW_EEEEENS5_IJNS4_10UnderscoreESZ_SZ_EEEEENS4_13SM90_TMA_LOADENS4_14ComposedLayoutINS4_7SwizzleILi2ELi4ELi3EEENS4_18smem_ptr_flag_bitsILi8EEENST_INS5_IJNSA_ILi8EEESH_EEENS5_IJSH_SB_EEEEEEEvNS4_8identityES12_S1C_vS1D_EENS_8epilogue10collective6detail29Sm90TmaWarpSpecializedAdapterINS1G_15DefaultEpilogueISJ_SK_SK_NS1F_6thread17LinearCombinationISJ_Li1EffLNS1K_9ScaleType4KindE0ELNS_15FloatRoundStyleE2ESJ_EENS1_15EpilogueDefaultEEEEEvvEEEEvNT_6ParamsE,"a",@progbits
	.sectionflags	@""
	.align	4
.nv.constant0._ZN7cutlass13device_kernelINS_4gemm6kernel13GemmUniversalIN4cute5tupleIJiiiiEEENS1_10collective13CollectiveMmaINS1_37MainloopSm90TmaGmmaWarpSpecializedFP8ILi9ENS5_IJNS4_1CILi1EEESB_SB_EEENS1_35KernelTmaWarpSpecializedCooperativeEEENS5_IJNSA_ILi128EEENSA_ILi256EEENSA_ILi64EEEEEENS_12float_e5m2_tENS5_IJlSB_lEEESJ_SK_NS4_8TiledMMAINS4_8MMA_AtomIJNS4_4SM904GMMA31MMA_64x256x32_F32E5M2E5M2_SS_TNILNSO_7ScaleInE1ELSQ_1EEEEEENS4_6LayoutINS5_IJNSA_ILi2EEESB_SB_EEENS5_IJSB_NSA_ILi0EEESW_EEEEENS5_IJNS4_10UnderscoreESZ_SZ_EEEEENS4_13SM90_TMA_LOADENS4_14ComposedLayoutINS4_7SwizzleILi2ELi4ELi3EEENS4_18smem_ptr_flag_bitsILi8EEENST_INS5_IJNSA_ILi8EEESH_EEENS5_IJSH_SB_EEEEEEEvNS4_8identityES12_S1C_vS1D_EENS_8epilogue10collective6detail29Sm90TmaWarpSpecializedAdapterINS1G_15DefaultEpilogueISJ_SK_SK_NS1F_6thread17LinearCombinationISJ_Li1EffLNS1K_9ScaleType4KindE0ELNS_15FloatRoundStyleE2ESJ_EENS1_15EpilogueDefaultEEEEEvvEEEEvNT_6ParamsE:
	.zero		1664


//--------------------- SYMBOLS --------------------------

	.type		.nv.reservedSmem.offset0,@object
	.size		.nv.reservedSmem.offset0,0x4
